	.target	sm_90a

	.elftype	@"ET_EXEC"


//--------------------- .note.nv.tkinfo           --------------------------
	.section	.note.nv.tkinfo,"",@"SHT_NOTE"
	.sectionflags	@"SHF_NOTE_NV_TKINFO"
	.tkinfo
        /*0018*/ 	.word	0x00000002
        /*0030*/ 	.string	""
        /*0030*/ 	.string	"ptxas"
        /*0030*/ 	.string	"Cuda compilation tools, release 13.0, V13.0.88"
        /*0030*/ 	.string	"Build cuda_13.0.r13.0/compiler.36424714_0"
        /*0030*/ 	.string	"-arch sm_90a -m 64 "



//--------------------- .note.nv.cuinfo           --------------------------
	.section	.note.nv.cuinfo,"",@"SHT_NOTE"
	.sectionflags	@"SHF_NOTE_NV_CUINFO"
        /*0018*/ 	.short	0x0002
        /*001a*/ 	.short	0x005a
        /*001c*/ 	.short	0x0082
	.zero		2


//--------------------- .nv.info                  --------------------------
	.section	.nv.info,"",@"SHT_CUDA_INFO"
	.align	4


	//----- nvinfo : EIATTR_REGCOUNT
	.align		4
        /*0000*/ 	.byte	0x04, 0x2f
        /*0002*/ 	.short	(.L_15 - .L_14)
	.align		4
.L_14:
        /*0004*/ 	.word	index@(_ZN7cutlass13device_kernelINS_4gemm6kernel13GemmUniversalIN4cute5tupleIJiiiiEEENS1_10collective13CollectiveMmaINS1_34MainloopSm90TmaGmmaWarpSpecializedILi4ENS5_IJNS4_1CILi8EEENSA_ILi1EEESC_EEENS1_32KernelTmaWarpSpecializedPingpongEEENS5_IJNSA_ILi64EEENSA_ILi128EEESG_EEENS_10tfloat32_tENS5_IJlSC_lEEESJ_SK_NS4_8TiledMMAINS4_8MMA_AtomIJNS4_4SM904GMMA30MMA_64x128x8_F32TF32TF32_SS_TNILNSO_7ScaleInE1ELSQ_1EEEEEENS4_6LayoutINS5_IJSC_SC_SC_EEENS5_IJNSA_ILi0EEESV_SV_EEEEENS5_IJNS4_10UnderscoreESY_SY_EEEEENS4_13SM90_TMA_LOADENS4_14ComposedLayoutINS4_7SwizzleILi3ELi4ELi3EEENS4_18smem_ptr_flag_bitsILi32EEENST_INS5_IJSB_NSA_ILi32EEEEEENS5_IJS17_SC_EEEEEEEvNS4_8identityENS4_23SM90_TMA_LOAD_MULTICASTES1B_vS1C_EENS_8epilogue10collective6detail29Sm90TmaWarpSpecializedAdapterINS1G_15DefaultEpilogueISJ_SK_SK_NS1F_6thread17LinearCombinationISJ_Li1EffLNS1K_9ScaleType4KindE0ELNS_15FloatRoundStyleE2ESJ_EENS1_15EpilogueDefaultEEEEEvvEEEEvNT_6ParamsE)
        /*0008*/ 	.word	0x000000a8


	//----- nvinfo : EIATTR_FRAME_SIZE
	.align		4
.L_15:
        /*000c*/ 	.byte	0x04, 0x11
        /*000e*/ 	.short	(.L_17 - .L_16)
	.align		4
.L_16:
        /*0010*/ 	.word	index@(_ZN7cutlass13device_kernelINS_4gemm6kernel13GemmUniversalIN4cute5tupleIJiiiiEEENS1_10collective13CollectiveMmaINS1_34MainloopSm90TmaGmmaWarpSpecializedILi4ENS5_IJNS4_1CILi8EEENSA_ILi1EEESC_EEENS1_32KernelTmaWarpSpecializedPingpongEEENS5_IJNSA_ILi64EEENSA_ILi128EEESG_EEENS_10tfloat32_tENS5_IJlSC_lEEESJ_SK_NS4_8TiledMMAINS4_8MMA_AtomIJNS4_4SM904GMMA30MMA_64x128x8_F32TF32TF32_SS_TNILNSO_7ScaleInE1ELSQ_1EEEEEENS4_6LayoutINS5_IJSC_SC_SC_EEENS5_IJNSA_ILi0EEESV_SV_EEEEENS5_IJNS4_10UnderscoreESY_SY_EEEEENS4_13SM90_TMA_LOADENS4_14ComposedLayoutINS4_7SwizzleILi3ELi4ELi3EEENS4_18smem_ptr_flag_bitsILi32EEENST_INS5_IJSB_NSA_ILi32EEEEEENS5_IJS17_SC_EEEEEEEvNS4_8identityENS4_23SM90_TMA_LOAD_MULTICASTES1B_vS1C_EENS_8epilogue10collective6detail29Sm90TmaWarpSpecializedAdapterINS1G_15DefaultEpilogueISJ_SK_SK_NS1F_6thread17LinearCombinationISJ_Li1EffLNS1K_9ScaleType4KindE0ELNS_15FloatRoundStyleE2ESJ_EENS1_15EpilogueDefaultEEEEEvvEEEEvNT_6ParamsE)
        /*0014*/ 	.word	0x00000000


	//----- nvinfo : EIATTR_MIN_STACK_SIZE
	.align		4
.L_17:
        /*0018*/ 	.byte	0x04, 0x12
        /*001a*/ 	.short	(.L_19 - .L_18)
	.align		4
.L_18:
        /*001c*/ 	.word	index@(_ZN7cutlass13device_kernelINS_4gemm6kernel13GemmUniversalIN4cute5tupleIJiiiiEEENS1_10collective13CollectiveMmaINS1_34MainloopSm90TmaGmmaWarpSpecializedILi4ENS5_IJNS4_1CILi8EEENSA_ILi1EEESC_EEENS1_32KernelTmaWarpSpecializedPingpongEEENS5_IJNSA_ILi64EEENSA_ILi128EEESG_EEENS_10tfloat32_tENS5_IJlSC_lEEESJ_SK_NS4_8TiledMMAINS4_8MMA_AtomIJNS4_4SM904GMMA30MMA_64x128x8_F32TF32TF32_SS_TNILNSO_7ScaleInE1ELSQ_1EEEEEENS4_6LayoutINS5_IJSC_SC_SC_EEENS5_IJNSA_ILi0EEESV_SV_EEEEENS5_IJNS4_10UnderscoreESY_SY_EEEEENS4_13SM90_TMA_LOADENS4_14ComposedLayoutINS4_7SwizzleILi3ELi4ELi3EEENS4_18smem_ptr_flag_bitsILi32EEENST_INS5_IJSB_NSA_ILi32EEEEEENS5_IJS17_SC_EEEEEEEvNS4_8identityENS4_23SM90_TMA_LOAD_MULTICASTES1B_vS1C_EENS_8epilogue10collective6detail29Sm90TmaWarpSpecializedAdapterINS1G_15DefaultEpilogueISJ_SK_SK_NS1F_6thread17LinearCombinationISJ_Li1EffLNS1K_9ScaleType4KindE0ELNS_15FloatRoundStyleE2ESJ_EENS1_15EpilogueDefaultEEEEEvvEEEEvNT_6ParamsE)
        /*0020*/ 	.word	0x00000000
.L_19:


//--------------------- .nv.compat                --------------------------
	.section	.nv.compat,"",@"SHT_CUDA_COMPAT_INFO"
	.align	4
        /*0000*/ 	.byte	0x02, 0x09, 0x01, 0x00, 0x02, 0x02, 0x04, 0x00, 0x02, 0x05, 0x05, 0x00, 0x03, 0x07, 0x01, 0x01
        /*0010*/ 	.byte	0x02, 0x03, 0x01, 0x00, 0x02, 0x06, 0x01, 0x00, 0x04, 0x0b, 0x08, 0x00, 0x00, 0x00, 0x00, 0x00
        /*0020*/ 	.byte	0x00, 0x00, 0x00, 0x00


//--------------------- .nv.info._ZN7cutlass13device_kernelINS_4gemm6kernel13GemmUniversalIN4cute5tupleIJiiiiEEENS1_10collective13CollectiveMmaINS1_34MainloopSm90TmaGmmaWarpSpecializedILi4ENS5_IJNS4_1CILi8EEENSA_ILi1EEESC_EEENS1_32KernelTmaWarpSpecializedPingpongEEENS5_IJNSA_ILi64EEENSA_ILi128EEESG_EEENS_10tfloat32_tENS5_IJlSC_lEEESJ_SK_NS4_8TiledMMAINS4_8MMA_AtomIJNS4_4SM904GMMA30MMA_64x128x8_F32TF32TF32_SS_TNILNSO_7ScaleInE1ELSQ_1EEEEEENS4_6LayoutINS5_IJSC_SC_SC_EEENS5_IJNSA_ILi0EEESV_SV_EEEEENS5_IJNS4_10UnderscoreESY_SY_EEEEENS4_13SM90_TMA_LOADENS4_14ComposedLayoutINS4_7SwizzleILi3ELi4ELi3EEENS4_18smem_ptr_flag_bitsILi32EEENST_INS5_IJSB_NSA_ILi32EEEEEENS5_IJS17_SC_EEEEEEEvNS4_8identityENS4_23SM90_TMA_LOAD_MULTICASTES1B_vS1C_EENS_8epilogue10collective6detail29Sm90TmaWarpSpecializedAdapterINS1G_15DefaultEpilogueISJ_SK_SK_NS1F_6thread17LinearCombinationISJ_Li1EffLNS1K_9ScaleType4KindE0ELNS_15FloatRoundStyleE2ESJ_EENS1_15EpilogueDefaultEEEEEvvEEEEvNT_6ParamsE --------------------------
	.section	.nv.info._ZN7cutlass13device_kernelINS_4gemm6kernel13GemmUniversalIN4cute5tupleIJiiiiEEENS1_10collective13CollectiveMmaINS1_34MainloopSm90TmaGmmaWarpSpecializedILi4ENS5_IJNS4_1CILi8EEENSA_ILi1EEESC_EEENS1_32KernelTmaWarpSpecializedPingpongEEENS5_IJNSA_ILi64EEENSA_ILi128EEESG_EEENS_10tfloat32_tENS5_IJlSC_lEEESJ_SK_NS4_8TiledMMAINS4_8MMA_AtomIJNS4_4SM904GMMA30MMA_64x128x8_F32TF32TF32_SS_TNILNSO_7ScaleInE1ELSQ_1EEEEEENS4_6LayoutINS5_IJSC_SC_SC_EEENS5_IJNSA_ILi0EEESV_SV_EEEEENS5_IJNS4_10UnderscoreESY_SY_EEEEENS4_13SM90_TMA_LOADENS4_14ComposedLayoutINS4_7SwizzleILi3ELi4ELi3EEENS4_18smem_ptr_flag_bitsILi32EEENST_INS5_IJSB_NSA_ILi32EEEEEENS5_IJS17_SC_EEEEEEEvNS4_8identityENS4_23SM90_TMA_LOAD_MULTICASTES1B_vS1C_EENS_8epilogue10collective6detail29Sm90TmaWarpSpecializedAdapterINS1G_15DefaultEpilogueISJ_SK_SK_NS1F_6thread17LinearCombinationISJ_Li1EffLNS1K_9ScaleType4KindE0ELNS_15FloatRoundStyleE2ESJ_EENS1_15EpilogueDefaultEEEEEvvEEEEvNT_6ParamsE,"",@"SHT_CUDA_INFO"
	.sectionflags	@""
	.align	4


	//----- nvinfo : EIATTR_CUDA_API_VERSION
	.align		4
        /*0000*/ 	.byte	0x04, 0x37
        /*0002*/ 	.short	(.L_21 - .L_20)
.L_20:
        /*0004*/ 	.word	0x00000082


	//----- nvinfo : EIATTR_KPARAM_INFO
	.align		4
.L_21:
        /*0008*/ 	.byte	0x04, 0x17
        /*000a*/ 	.short	(.L_23 - .L_22)
.L_22:
        /*000c*/ 	.word	0x00000000
        /*0010*/ 	.short	0x0000
        /*0012*/ 	.short	0x0070
        /*0014*/ 	.byte	0x00, 0xf0, 0x01, 0x10


	//----- nvinfo : EIATTR_SPARSE_MMA_MASK
	.align		4
.L_23:
        /*0018*/ 	.byte	0x03, 0x50
        /*001a*/ 	.short	0x0000


	//----- nvinfo : EIATTR_MAXREG_COUNT
	.align		4
        /*001c*/ 	.byte	0x03, 0x1b
        /*001e*/ 	.short	0x00a8


	//----- nvinfo : EIATTR_NUM_BARRIERS
	.align		4
        /*0020*/ 	.byte	0x02, 0x4c
        /*0022*/ 	.byte	0x01
	.zero		1


	//----- nvinfo : EIATTR_EXTERNS
	.align		4
        /*0024*/ 	.byte	0x04, 0x0f
        /*0026*/ 	.short	(.L_25 - .L_24)


	//   ....[0]....
	.align		4
.L_24:
        /*0028*/ 	.word	index@(__assertfail)


	//----- nvinfo : EIATTR_MERCURY_ISA_VERSION
	.align		4
.L_25:
        /*002c*/ 	.byte	0x03, 0x5f
        /*002e*/ 	.short	0x0101


	//----- nvinfo : EIATTR_INT_WARP_WIDE_INSTR_OFFSETS
	.align		4
        /*0030*/ 	.byte	0x04, 0x31
        /*0032*/ 	.short	(.L_27 - .L_26)


	//   ....[0]....
.L_26:
        /*0034*/ 	.word	0x00000600


	//   ....[1]....
        /*0038*/ 	.word	0x00000640


	//   ....[2]....
        /*003c*/ 	.word	0x00000670


	//   ....[3]....
        /*0040*/ 	.word	0x00000680


	//   ....[4]....
        /*0044*/ 	.word	0x000006d0


	//   ....[5]....
        /*0048*/ 	.word	0x000006e0


	//   ....[6]....
        /*004c*/ 	.word	0x00000800


	//   ....[7]....
        /*0050*/ 	.word	0x00000810


	//   ....[8]....
        /*0054*/ 	.word	0x000025a0


	//----- nvinfo : EIATTR_COOP_GROUP_MASK_REGIDS
	.align		4
.L_27:
        /*0058*/ 	.byte	0x04, 0x29
        /*005a*/ 	.short	(.L_29 - .L_28)


	//   ....[0]....
.L_28:
        /*005c*/ 	.word	0xffffffff


	//   ....[1]....
        /*0060*/ 	.word	0xffffffff


	//   ....[2]....
        /*0064*/ 	.word	0xffffffff


	//   ....[3]....
        /*0068*/ 	.word	0xffffffff


	//   ....[4]....
        /*006c*/ 	.word	0xffffffff


	//   ....[5]....
        /*0070*/ 	.word	0xffffffff


	//   ....[6]....
        /*0074*/ 	.word	0xffffffff


	//----- nvinfo : EIATTR_COOP_GROUP_INSTR_OFFSETS
	.align		4
.L_29:
        /*0078*/ 	.byte	0x04, 0x28
        /*007a*/ 	.short	(.L_31 - .L_30)


	//   ....[0]....
.L_30:
        /*007c*/ 	.word	0x00000060


	//   ....[1]....
        /*0080*/ 	.word	0x00000080


	//   ....[2]....
        /*0084*/ 	.word	0x00000180


	//   ....[3]....
        /*0088*/ 	.word	0x000003d0


	//   ....[4]....
        /*008c*/ 	.word	0x00000410


	//   ....[5]....
        /*0090*/ 	.word	0x00000530


	//   ....[6]....
        /*0094*/ 	.word	0x00000980


	//----- nvinfo : EIATTR_REG_RECONFIG
	.align		4
.L_31:
        /*0098*/ 	.byte	0x01, 0x54
	.zero		2


	//----- nvinfo : EIATTR_SYSCALL_OFFSETS
	.align		4
        /*009c*/ 	.byte	0x04, 0x46
        /*009e*/ 	.short	(.L_33 - .L_32)


	//   ....[0]....
.L_32:
        /*00a0*/ 	.word	0x000019b0


	//----- nvinfo : EIATTR_MBARRIER_INSTR_OFFSETS
	.align		4
.L_33:
        /*00a4*/ 	.byte	0x04, 0x39
        /*00a6*/ 	.short	(.L_35 - .L_34)


	//   ....[0]....
.L_34:
        /*00a8*/ 	.word	0x00000330
        /*00ac*/ 	.word	0x000000ff
        /*00b0*/ 	.word	0x00000000
        /*00b4*/ 	.short	0x0100
        /*00b6*/ 	.byte	0x07
	.zero		1


	//   ....[1]....
        /*00b8*/ 	.word	0x00000340
        /*00bc*/ 	.word	0x000000ff
        /*00c0*/ 	.word	0x00000020
        /*00c4*/ 	.short	0x0100
        /*00c6*/ 	.byte	0x07
	.zero		1


	//   ....[2]....
        /*00c8*/ 	.word	0x00000350
        /*00cc*/ 	.word	0x000000ff
        /*00d0*/ 	.word	0x00000008
        /*00d4*/ 	.short	0x0100
        /*00d6*/ 	.byte	0x07
	.zero		1


	//   ....[3]....
        /*00d8*/ 	.word	0x00000360
        /*00dc*/ 	.word	0x000000ff
        /*00e0*/ 	.word	0x00000028
        /*00e4*/ 	.short	0x0100
        /*00e6*/ 	.byte	0x07
	.zero		1


	//   ....[4]....
        /*00e8*/ 	.word	0x00000370
        /*00ec*/ 	.word	0x000000ff
        /*00f0*/ 	.word	0x00000010
        /*00f4*/ 	.short	0x0100
        /*00f6*/ 	.byte	0x07
	.zero		1


	//   ....[5]....
        /*00f8*/ 	.word	0x00000380
        /*00fc*/ 	.word	0x000000ff
        /*0100*/ 	.word	0x00000030
        /*0104*/ 	.short	0x0100
        /*0106*/ 	.byte	0x07
	.zero		1


	//   ....[6]....
        /*0108*/ 	.word	0x00000390
        /*010c*/ 	.word	0x000000ff
        /*0110*/ 	.word	0x00000018
        /*0114*/ 	.short	0x0100
        /*0116*/ 	.byte	0x07
	.zero		1


	//   ....[7]....
        /*0118*/ 	.word	0x000003a0
        /*011c*/ 	.word	0x000000ff
        /*0120*/ 	.word	0x00000038
        /*0124*/ 	.short	0x0100
        /*0126*/ 	.byte	0x07
	.zero		1


	//   ....[8]....
        /*0128*/ 	.word	0x00000860
        /*012c*/ 	.word	0x000000ff
        /*0130*/ 	.word	0x00000070
        /*0134*/ 	.short	0x0100
        /*0136*/ 	.byte	0x0c
	.zero		1


	//   ....[9]....
        /*0138*/ 	.word	0x000008a0
        /*013c*/ 	.word	0x000000ff
        /*0140*/ 	.word	0x00000078
        /*0144*/ 	.short	0x0100
        /*0146*/ 	.byte	0x0c
	.zero		1


	//   ....[10]....
        /*0148*/ 	.word	0x000008d0
        /*014c*/ 	.word	0x000000ff
        /*0150*/ 	.word	0x00000050
        /*0154*/ 	.short	0x0100
        /*0156*/ 	.byte	0x0d
	.zero		1


	//   ....[11]....
        /*0158*/ 	.word	0x00000910
        /*015c*/ 	.word	0x000000ff
        /*0160*/ 	.word	0x00000058
        /*0164*/ 	.short	0x0100
        /*0166*/ 	.byte	0x0d
	.zero		1


	//   ....[12]....
        /*0168*/ 	.word	0x00000920
        /*016c*/ 	.word	0x000000ff
        /*0170*/ 	.word	0x00000060
        /*0174*/ 	.short	0x0100
        /*0176*/ 	.byte	0x0d
	.zero		1


	//   ....[13]....
        /*0178*/ 	.word	0x00000930
        /*017c*/ 	.word	0x000000ff
        /*0180*/ 	.word	0x00000068
        /*0184*/ 	.short	0x0100
        /*0186*/ 	.byte	0x0d
	.zero		1


	//   ....[14]....
        /*0188*/ 	.word	0x00001870
        /*018c*/ 	.word	0x00000061
        /*0190*/ 	.word	0xfffffff8
        /*0194*/ 	.short	0x010a
        /*0196*/ 	.byte	0x3f
	.zero		1


	//   ....[15]....
        /*0198*/ 	.word	0x00001a40
        /*019c*/ 	.word	0x00000003
        /*01a0*/ 	.word	0x00000000
        /*01a4*/ 	.short	0x010a
        /*01a6*/ 	.byte	0x3f
	.zero		1


	//   ....[16]....
        /*01a8*/ 	.word	0x00001aa0
        /*01ac*/ 	.word	0x00000003
        /*01b0*/ 	.word	0x00000000
        /*01b4*/ 	.short	0x010a
        /*01b6*/ 	.byte	0x3f
	.zero		1


	//   ....[17]....
        /*01b8*/ 	.word	0x00001fc0
        /*01bc*/ 	.word	0x000000ff
        /*01c0*/ 	.word	0x00000000
        /*01c4*/ 	.short	0x010a
        /*01c6*/ 	.byte	0x04
	.zero		1


	//   ....[18]....
        /*01c8*/ 	.word	0x00002000
        /*01cc*/ 	.word	0x000000ff
        /*01d0*/ 	.word	0x00000000
        /*01d4*/ 	.short	0x010a
        /*01d6*/ 	.byte	0x04
	.zero		1


	//   ....[19]....
        /*01d8*/ 	.word	0x00002430
        /*01dc*/ 	.word	0x00000005
        /*01e0*/ 	.word	0x00000000
        /*01e4*/ 	.short	0x0101
        /*01e6*/ 	.byte	0x3f
	.zero		1


	//   ....[20]....
        /*01e8*/ 	.word	0x00002530
        /*01ec*/ 	.word	0x00000065
        /*01f0*/ 	.word	0x00000000
        /*01f4*/ 	.short	0x0101
        /*01f6*/ 	.byte	0x32
	.zero		1


	//   ....[21]....
        /*01f8*/ 	.word	0x00002620
        /*01fc*/ 	.word	0x00000003
        /*0200*/ 	.word	0x00000000
        /*0204*/ 	.short	0x0101
        /*0206*/ 	.byte	0x3f
	.zero		1


	//   ....[22]....
        /*0208*/ 	.word	0x00002680
        /*020c*/ 	.word	0x00000061
        /*0210*/ 	.word	0x00000008
        /*0214*/ 	.short	0x010a
        /*0216*/ 	.byte	0x3f
	.zero		1


	//   ....[23]....
        /*0218*/ 	.word	0x00006760
        /*021c*/ 	.word	0x00000062
        /*0220*/ 	.word	0x00000000
        /*0224*/ 	.short	0x0101
        /*0226*/ 	.byte	0x32
	.zero		1


	//   ....[24]....
        /*0228*/ 	.word	0x000071c0
        /*022c*/ 	.word	0x0000000c
        /*0230*/ 	.word	0x00000020
        /*0234*/ 	.short	0x010a
        /*0236*/ 	.byte	0x3f
	.zero		1


	//   ....[25]....
        /*0238*/ 	.word	0x00007640
        /*023c*/ 	.word	0x00000003
        /*0240*/ 	.word	0x00000078
        /*0244*/ 	.short	0x0101
        /*0246*/ 	.byte	0x3f
	.zero		1


	//   ....[26]....
        /*0248*/ 	.word	0x00007db0
        /*024c*/ 	.word	0x00000007
        /*0250*/ 	.word	0x00000000
        /*0254*/ 	.short	0x010a
        /*0256*/ 	.byte	0x3f
	.zero		1


	//   ....[27]....
        /*0258*/ 	.word	0x00007e30
        /*025c*/ 	.word	0x00000009
        /*0260*/ 	.word	0x00000000
        /*0264*/ 	.short	0x010a
        /*0266*/ 	.byte	0x3f
	.zero		1


	//   ....[28]....
        /*0268*/ 	.word	0x00007ec0
        /*026c*/ 	.word	0x00000006
        /*0270*/ 	.word	0x00000000
        /*0274*/ 	.short	0x010a
        /*0276*/ 	.byte	0x3f
	.zero		1


	//   ....[29]....
        /*0278*/ 	.word	0x00007f50
        /*027c*/ 	.word	0x00000003
        /*0280*/ 	.word	0x00000000
        /*0284*/ 	.short	0x010a
        /*0286*/ 	.byte	0x3f
	.zero		1


	//   ....[30]....
        /*0288*/ 	.word	0x00007fb0
        /*028c*/ 	.word	0x00000061
        /*0290*/ 	.word	0xfffffff8
        /*0294*/ 	.short	0x010a
        /*0296*/ 	.byte	0x3f
	.zero		1


	//   ....[31]....
        /*0298*/ 	.word	0x00008000
        /*029c*/ 	.word	0x00000003
        /*02a0*/ 	.word	0x00000000
        /*02a4*/ 	.short	0x010a
        /*02a6*/ 	.byte	0x3f
	.zero		1


	//   ....[32]....
        /*02a8*/ 	.word	0x00008060
        /*02ac*/ 	.word	0x00000005
        /*02b0*/ 	.word	0x00000000
        /*02b4*/ 	.short	0x010a
        /*02b6*/ 	.byte	0x3f
	.zero		1


	//   ....[33]....
        /*02b8*/ 	.word	0x000080b0
        /*02bc*/ 	.word	0x00000061
        /*02c0*/ 	.word	0x00000008
        /*02c4*/ 	.short	0x010a
        /*02c6*/ 	.byte	0x3f
	.zero		1


	//   ....[34]....
        /*02c8*/ 	.word	0x00008180
        /*02cc*/ 	.word	0x0000000c
        /*02d0*/ 	.word	0x00000020
        /*02d4*/ 	.short	0x010a
        /*02d6*/ 	.byte	0x3f
	.zero		1


	//   ....[35]....
        /*02d8*/ 	.word	0x00008250
        /*02dc*/ 	.word	0x00000007
        /*02e0*/ 	.word	0x00000000
        /*02e4*/ 	.short	0x010a
        /*02e6*/ 	.byte	0x3f
	.zero		1


	//   ....[36]....
        /*02e8*/ 	.word	0x000082a0
        /*02ec*/ 	.word	0x00000009
        /*02f0*/ 	.word	0x00000000
        /*02f4*/ 	.short	0x010a
        /*02f6*/ 	.byte	0x3f
	.zero		1


	//   ....[37]....
        /*02f8*/ 	.word	0x000082f0
        /*02fc*/ 	.word	0x00000006
        /*0300*/ 	.word	0x00000000
        /*0304*/ 	.short	0x010a
        /*0306*/ 	.byte	0x3f
	.zero		1


	//----- nvinfo : EIATTR_NUM_MBARRIERS
	.align		4
.L_35:
        /*0308*/ 	.byte	0x03, 0x38
        /*030a*/ 	.short	0x000e


	//----- nvinfo : EIATTR_EXIT_INSTR_OFFSETS
	.align		4
        /*030c*/ 	.byte	0x04, 0x1c
        /*030e*/ 	.short	(.L_37 - .L_36)


	//   ....[0]....
.L_36:
        /*0310*/ 	.word	0x00001490


	//   ....[1]....
        /*0314*/ 	.word	0x000014f0


	//   ....[2]....
        /*0318*/ 	.word	0x00006ea0


	//   ....[3]....
        /*031c*/ 	.word	0x00006ed0


	//   ....[4]....
        /*0320*/ 	.word	0x00007fa0


	//----- nvinfo : EIATTR_MAX_THREADS
	.align		4
.L_37:
        /*0324*/ 	.byte	0x04, 0x05
        /*0326*/ 	.short	(.L_39 - .L_38)
.L_38:
        /*0328*/ 	.word	0x00000180
        /*032c*/ 	.word	0x00000001
        /*0330*/ 	.word	0x00000001


	//----- nvinfo : EIATTR_CRS_STACK_SIZE
	.align		4
.L_39:
        /*0334*/ 	.byte	0x04, 0x1e
        /*0336*/ 	.short	(.L_41 - .L_40)
.L_40:
        /*0338*/ 	.word	0x00000000


	//----- nvinfo : EIATTR_CBANK_PARAM_SIZE
	.align		4
.L_41:
        /*033c*/ 	.byte	0x03, 0x19
        /*033e*/ 	.short	0x0470


	//----- nvinfo : EIATTR_PARAM_CBANK
	.align		4
        /*0340*/ 	.byte	0x04, 0x0a
        /*0342*/ 	.short	(.L_43 - .L_42)
	.align		4
.L_42:
        /*0344*/ 	.word	index@(.nv.constant0._ZN7cutlass13device_kernelINS_4gemm6kernel13GemmUniversalIN4cute5tupleIJiiiiEEENS1_10collective13CollectiveMmaINS1_34MainloopSm90TmaGmmaWarpSpecializedILi4ENS5_IJNS4_1CILi8EEENSA_ILi1EEESC_EEENS1_32KernelTmaWarpSpecializedPingpongEEENS5_IJNSA_ILi64EEENSA_ILi128EEESG_EEENS_10tfloat32_tENS5_IJlSC_lEEESJ_SK_NS4_8TiledMMAINS4_8MMA_AtomIJNS4_4SM904GMMA30MMA_64x128x8_F32TF32TF32_SS_TNILNSO_7ScaleInE1ELSQ_1EEEEEENS4_6LayoutINS5_IJSC_SC_SC_EEENS5_IJNSA_ILi0EEESV_SV_EEEEENS5_IJNS4_10UnderscoreESY_SY_EEEEENS4_13SM90_TMA_LOADENS4_14ComposedLayoutINS4_7SwizzleILi3ELi4ELi3EEENS4_18smem_ptr_flag_bitsILi32EEENST_INS5_IJSB_NSA_ILi32EEEEEENS5_IJS17_SC_EEEEEEEvNS4_8identityENS4_23SM90_TMA_LOAD_MULTICASTES1B_vS1C_EENS_8epilogue10collective6detail29Sm90TmaWarpSpecializedAdapterINS1G_15DefaultEpilogueISJ_SK_SK_NS1F_6thread17LinearCombinationISJ_Li1EffLNS1K_9ScaleType4KindE0ELNS_15FloatRoundStyleE2ESJ_EENS1_15EpilogueDefaultEEEEEvvEEEEvNT_6ParamsE)
        /*0348*/ 	.short	0x0210
        /*034a*/ 	.short	0x0470


	//----- nvinfo : EIATTR_SW_WAR
	.align		4
.L_43:
        /*034c*/ 	.byte	0x04, 0x36
        /*034e*/ 	.short	(.L_45 - .L_44)
.L_44:
        /*0350*/ 	.word	0x00000008
.L_45:


//--------------------- .nv.callgraph             --------------------------
	.section	.nv.callgraph,"",@"SHT_CUDA_CALLGRAPH"
	.align	4
	.sectionentsize	8
	.align		4
        /*0000*/ 	.word	0x00000000
	.align		4
        /*0004*/ 	.word	0xffffffff
	.align		4
        /*0008*/ 	.word	index@(_ZN7cutlass13device_kernelINS_4gemm6kernel13GemmUniversalIN4cute5tupleIJiiiiEEENS1_10collective13CollectiveMmaINS1_34MainloopSm90TmaGmmaWarpSpecializedILi4ENS5_IJNS4_1CILi8EEENSA_ILi1EEESC_EEENS1_32KernelTmaWarpSpecializedPingpongEEENS5_IJNSA_ILi64EEENSA_ILi128EEESG_EEENS_10tfloat32_tENS5_IJlSC_lEEESJ_SK_NS4_8TiledMMAINS4_8MMA_AtomIJNS4_4SM904GMMA30MMA_64x128x8_F32TF32TF32_SS_TNILNSO_7ScaleInE1ELSQ_1EEEEEENS4_6LayoutINS5_IJSC_SC_SC_EEENS5_IJNSA_ILi0EEESV_SV_EEEEENS5_IJNS4_10UnderscoreESY_SY_EEEEENS4_13SM90_TMA_LOADENS4_14ComposedLayoutINS4_7SwizzleILi3ELi4ELi3EEENS4_18smem_ptr_flag_bitsILi32EEENST_INS5_IJSB_NSA_ILi32EEEEEENS5_IJS17_SC_EEEEEEEvNS4_8identityENS4_23SM90_TMA_LOAD_MULTICASTES1B_vS1C_EENS_8epilogue10collective6detail29Sm90TmaWarpSpecializedAdapterINS1G_15DefaultEpilogueISJ_SK_SK_NS1F_6thread17LinearCombinationISJ_Li1EffLNS1K_9ScaleType4KindE0ELNS_15FloatRoundStyleE2ESJ_EENS1_15EpilogueDefaultEEEEEvvEEEEvNT_6ParamsE)
	.align		4
        /*000c*/ 	.word	index@(__assertfail)
	.align		4
        /*0010*/ 	.word	0x00000000
	.align		4
        /*0014*/ 	.word	0xfffffffe
	.align		4
        /*0018*/ 	.word	0x00000000
	.align		4
        /*001c*/ 	.word	0xfffffffd
	.align		4
        /*0020*/ 	.word	0x00000000
	.align		4
        /*0024*/ 	.word	0xfffffffc


//--------------------- .nv.constant4             --------------------------
	.section	.nv.constant4,"a",@progbits
	.align	8
	.align		8
.nv.constant4:
        /*0000*/ 	.dword	__assertfail
	.align		8
        /*0008*/ 	.dword	__unnamed_1
	.align		8
        /*0010*/ 	.dword	_ZN40_INTERNAL_841b32a6_4_k_cu_4fa8f967_293974cuda3std3__45__cpo5beginE
	.align		8
        /*0018*/ 	.dword	_ZN40_INTERNAL_841b32a6_4_k_cu_4fa8f967_293974cuda3std3__45__cpo3endE
	.align		8
        /*0020*/ 	.dword	_ZN40_INTERNAL_841b32a6_4_k_cu_4fa8f967_293974cuda3std3__45__cpo6cbeginE
	.align		8
        /*0028*/ 	.dword	_ZN40_INTERNAL_841b32a6_4_k_cu_4fa8f967_293974cuda3std3__45__cpo4cendE
	.align		8
        /*0030*/ 	.dword	_ZN40_INTERNAL_841b32a6_4_k_cu_4fa8f967_293974cuda3std3__442_GLOBAL__N__841b32a6_4_k_cu_4fa8f967_293976ignoreE
	.align		8
        /*0038*/ 	.dword	_ZN40_INTERNAL_841b32a6_4_k_cu_4fa8f967_293974cuda3std3__419piecewise_constructE
	.align		8
        /*0040*/ 	.dword	_ZN40_INTERNAL_841b32a6_4_k_cu_4fa8f967_293974cuda3std3__48in_placeE
	.align		8
        /*0048*/ 	.dword	_ZN40_INTERNAL_841b32a6_4_k_cu_4fa8f967_293974cuda3std6ranges3__45__cpo4swapE
	.align		8
        /*0050*/ 	.dword	_ZN40_INTERNAL_841b32a6_4_k_cu_4fa8f967_293974cuda3std6ranges3__45__cpo9iter_moveE
	.align		8
        /*0058*/ 	.dword	_ZN40_INTERNAL_841b32a6_4_k_cu_4fa8f967_293974cute7productE
	.align		8
        /*0060*/ 	.dword	_ZN40_INTERNAL_841b32a6_4_k_cu_4fa8f967_293974cute1_E
	.align		8
        /*0068*/ 	.dword	$str$22
	.align		8
        /*0070*/ 	.dword	$str$23


//--------------------- .text._ZN7cutlass13device_kernelINS_4gemm6kernel13GemmUniversalIN4cute5tupleIJiiiiEEENS1_10collective13CollectiveMmaINS1_34MainloopSm90TmaGmmaWarpSpecializedILi4ENS5_IJNS4_1CILi8EEENSA_ILi1EEESC_EEENS1_32KernelTmaWarpSpecializedPingpongEEENS5_IJNSA_ILi64EEENSA_ILi128EEESG_EEENS_10tfloat32_tENS5_IJlSC_lEEESJ_SK_NS4_8TiledMMAINS4_8MMA_AtomIJNS4_4SM904GMMA30MMA_64x128x8_F32TF32TF32_SS_TNILNSO_7ScaleInE1ELSQ_1EEEEEENS4_6LayoutINS5_IJSC_SC_SC_EEENS5_IJNSA_ILi0EEESV_SV_EEEEENS5_IJNS4_10UnderscoreESY_SY_EEEEENS4_13SM90_TMA_LOADENS4_14ComposedLayoutINS4_7SwizzleILi3ELi4ELi3EEENS4_18smem_ptr_flag_bitsILi32EEENST_INS5_IJSB_NSA_ILi32EEEEEENS5_IJS17_SC_EEEEEEEvNS4_8identityENS4_23SM90_TMA_LOAD_MULTICASTES1B_vS1C_EENS_8epilogue10collective6detail29Sm90TmaWarpSpecializedAdapterINS1G_15DefaultEpilogueISJ_SK_SK_NS1F_6thread17LinearCombinationISJ_Li1EffLNS1K_9ScaleType4KindE0ELNS_15FloatRoundStyleE2ESJ_EENS1_15EpilogueDefaultEEEEEvvEEEEvNT_6ParamsE --------------------------
	.section	.text._ZN7cutlass13device_kernelINS_4gemm6kernel13GemmUniversalIN4cute5tupleIJiiiiEEENS1_10collective13CollectiveMmaINS1_34MainloopSm90TmaGmmaWarpSpecializedILi4ENS5_IJNS4_1CILi8EEENSA_ILi1EEESC_EEENS1_32KernelTmaWarpSpecializedPingpongEEENS5_IJNSA_ILi64EEENSA_ILi128EEESG_EEENS_10tfloat32_tENS5_IJlSC_lEEESJ_SK_NS4_8TiledMMAINS4_8MMA_AtomIJNS4_4SM904GMMA30MMA_64x128x8_F32TF32TF32_SS_TNILNSO_7ScaleInE1ELSQ_1EEEEEENS4_6LayoutINS5_IJSC_SC_SC_EEENS5_IJNSA_ILi0EEESV_SV_EEEEENS5_IJNS4_10UnderscoreESY_SY_EEEEENS4_13SM90_TMA_LOADENS4_14ComposedLayoutINS4_7SwizzleILi3ELi4ELi3EEENS4_18smem_ptr_flag_bitsILi32EEENST_INS5_IJSB_NSA_ILi32EEEEEENS5_IJS17_SC_EEEEEEEvNS4_8identityENS4_23SM90_TMA_LOAD_MULTICASTES1B_vS1C_EENS_8epilogue10collective6detail29Sm90TmaWarpSpecializedAdapterINS1G_15DefaultEpilogueISJ_SK_SK_NS1F_6thread17LinearCombinationISJ_Li1EffLNS1K_9ScaleType4KindE0ELNS_15FloatRoundStyleE2ESJ_EENS1_15EpilogueDefaultEEEEEvvEEEEvNT_6ParamsE,"ax",@progbits
	.align	128
.text._ZN7cutlass13device_kernelINS_4gemm6kernel13GemmUniversalIN4cute5tupleIJiiiiEEENS1_10collective13CollectiveMmaINS1_34MainloopSm90TmaGmmaWarpSpecializedILi4ENS5_IJNS4_1CILi8EEENSA_ILi1EEESC_EEENS1_32KernelTmaWarpSpecializedPingpongEEENS5_IJNSA_ILi64EEENSA_ILi128EEESG_EEENS_10tfloat32_tENS5_IJlSC_lEEESJ_SK_NS4_8TiledMMAINS4_8MMA_AtomIJNS4_4SM904GMMA30MMA_64x128x8_F32TF32TF32_SS_TNILNSO_7ScaleInE1ELSQ_1EEEEEENS4_6LayoutINS5_IJSC_SC_SC_EEENS5_IJNSA_ILi0EEESV_SV_EEEEENS5_IJNS4_10UnderscoreESY_SY_EEEEENS4_13SM90_TMA_LOADENS4_14ComposedLayoutINS4_7SwizzleILi3ELi4ELi3EEENS4_18smem_ptr_flag_bitsILi32EEENST_INS5_IJSB_NSA_ILi32EEEEEENS5_IJS17_SC_EEEEEEEvNS4_8identityENS4_23SM90_TMA_LOAD_MULTICASTES1B_vS1C_EENS_8epilogue10collective6detail29Sm90TmaWarpSpecializedAdapterINS1G_15DefaultEpilogueISJ_SK_SK_NS1F_6thread17LinearCombinationISJ_Li1EffLNS1K_9ScaleType4KindE0ELNS_15FloatRoundStyleE2ESJ_EENS1_15EpilogueDefaultEEEEEvvEEEEvNT_6ParamsE:
        .type           _ZN7cutlass13device_kernelINS_4gemm6kernel13GemmUniversalIN4cute5tupleIJiiiiEEENS1_10collective13CollectiveMmaINS1_34MainloopSm90TmaGmmaWarpSpecializedILi4ENS5_IJNS4_1CILi8EEENSA_ILi1EEESC_EEENS1_32KernelTmaWarpSpecializedPingpongEEENS5_IJNSA_ILi64EEENSA_ILi128EEESG_EEENS_10tfloat32_tENS5_IJlSC_lEEESJ_SK_NS4_8TiledMMAINS4_8MMA_AtomIJNS4_4SM904GMMA30MMA_64x128x8_F32TF32TF32_SS_TNILNSO_7ScaleInE1ELSQ_1EEEEEENS4_6LayoutINS5_IJSC_SC_SC_EEENS5_IJNSA_ILi0EEESV_SV_EEEEENS5_IJNS4_10UnderscoreESY_SY_EEEEENS4_13SM90_TMA_LOADENS4_14ComposedLayoutINS4_7SwizzleILi3ELi4ELi3EEENS4_18smem_ptr_flag_bitsILi32EEENST_INS5_IJSB_NSA_ILi32EEEEEENS5_IJS17_SC_EEEEEEEvNS4_8identityENS4_23SM90_TMA_LOAD_MULTICASTES1B_vS1C_EENS_8epilogue10collective6detail29Sm90TmaWarpSpecializedAdapterINS1G_15DefaultEpilogueISJ_SK_SK_NS1F_6thread17LinearCombinationISJ_Li1EffLNS1K_9ScaleType4KindE0ELNS_15FloatRoundStyleE2ESJ_EENS1_15EpilogueDefaultEEEEEvvEEEEvNT_6ParamsE,@function
        .size           _ZN7cutlass13device_kernelINS_4gemm6kernel13GemmUniversalIN4cute5tupleIJiiiiEEENS1_10collective13CollectiveMmaINS1_34MainloopSm90TmaGmmaWarpSpecializedILi4ENS5_IJNS4_1CILi8EEENSA_ILi1EEESC_EEENS1_32KernelTmaWarpSpecializedPingpongEEENS5_IJNSA_ILi64EEENSA_ILi128EEESG_EEENS_10tfloat32_tENS5_IJlSC_lEEESJ_SK_NS4_8TiledMMAINS4_8MMA_AtomIJNS4_4SM904GMMA30MMA_64x128x8_F32TF32TF32_SS_TNILNSO_7ScaleInE1ELSQ_1EEEEEENS4_6LayoutINS5_IJSC_SC_SC_EEENS5_IJNSA_ILi0EEESV_SV_EEEEENS5_IJNS4_10UnderscoreESY_SY_EEEEENS4_13SM90_TMA_LOADENS4_14ComposedLayoutINS4_7SwizzleILi3ELi4ELi3EEENS4_18smem_ptr_flag_bitsILi32EEENST_INS5_IJSB_NSA_ILi32EEEEEENS5_IJS17_SC_EEEEEEEvNS4_8identityENS4_23SM90_TMA_LOAD_MULTICASTES1B_vS1C_EENS_8epilogue10collective6detail29Sm90TmaWarpSpecializedAdapterINS1G_15DefaultEpilogueISJ_SK_SK_NS1F_6thread17LinearCombinationISJ_Li1EffLNS1K_9ScaleType4KindE0ELNS_15FloatRoundStyleE2ESJ_EENS1_15EpilogueDefaultEEEEEvvEEEEvNT_6ParamsE,(.L_x_200 - _ZN7cutlass13device_kernelINS_4gemm6kernel13GemmUniversalIN4cute5tupleIJiiiiEEENS1_10collective13CollectiveMmaINS1_34MainloopSm90TmaGmmaWarpSpecializedILi4ENS5_IJNS4_1CILi8EEENSA_ILi1EEESC_EEENS1_32KernelTmaWarpSpecializedPingpongEEENS5_IJNSA_ILi64EEENSA_ILi128EEESG_EEENS_10tfloat32_tENS5_IJlSC_lEEESJ_SK_NS4_8TiledMMAINS4_8MMA_AtomIJNS4_4SM904GMMA30MMA_64x128x8_F32TF32TF32_SS_TNILNSO_7ScaleInE1ELSQ_1EEEEEENS4_6LayoutINS5_IJSC_SC_SC_EEENS5_IJNSA_ILi0EEESV_SV_EEEEENS5_IJNS4_10UnderscoreESY_SY_EEEEENS4_13SM90_TMA_LOADENS4_14ComposedLayoutINS4_7SwizzleILi3ELi4ELi3EEENS4_18smem_ptr_flag_bitsILi32EEENST_INS5_IJSB_NSA_ILi32EEEEEENS5_IJS17_SC_EEEEEEEvNS4_8identityENS4_23SM90_TMA_LOAD_MULTICASTES1B_vS1C_EENS_8epilogue10collective6detail29Sm90TmaWarpSpecializedAdapterINS1G_15DefaultEpilogueISJ_SK_SK_NS1F_6thread17LinearCombinationISJ_Li1EffLNS1K_9ScaleType4KindE0ELNS_15FloatRoundStyleE2ESJ_EENS1_15EpilogueDefaultEEEEEvvEEEEvNT_6ParamsE)
        .other          _ZN7cutlass13device_kernelINS_4gemm6kernel13GemmUniversalIN4cute5tupleIJiiiiEEENS1_10collective13CollectiveMmaINS1_34MainloopSm90TmaGmmaWarpSpecializedILi4ENS5_IJNS4_1CILi8EEENSA_ILi1EEESC_EEENS1_32KernelTmaWarpSpecializedPingpongEEENS5_IJNSA_ILi64EEENSA_ILi128EEESG_EEENS_10tfloat32_tENS5_IJlSC_lEEESJ_SK_NS4_8TiledMMAINS4_8MMA_AtomIJNS4_4SM904GMMA30MMA_64x128x8_F32TF32TF32_SS_TNILNSO_7ScaleInE1ELSQ_1EEEEEENS4_6LayoutINS5_IJSC_SC_SC_EEENS5_IJNSA_ILi0EEESV_SV_EEEEENS5_IJNS4_10UnderscoreESY_SY_EEEEENS4_13SM90_TMA_LOADENS4_14ComposedLayoutINS4_7SwizzleILi3ELi4ELi3EEENS4_18smem_ptr_flag_bitsILi32EEENST_INS5_IJSB_NSA_ILi32EEEEEENS5_IJS17_SC_EEEEEEEvNS4_8identityENS4_23SM90_TMA_LOAD_MULTICASTES1B_vS1C_EENS_8epilogue10collective6detail29Sm90TmaWarpSpecializedAdapterINS1G_15DefaultEpilogueISJ_SK_SK_NS1F_6thread17LinearCombinationISJ_Li1EffLNS1K_9ScaleType4KindE0ELNS_15FloatRoundStyleE2ESJ_EENS1_15EpilogueDefaultEEEEEvvEEEEvNT_6ParamsE,@"STO_CUDA_ENTRY STV_DEFAULT"
_ZN7cutlass13device_kernelINS_4gemm6kernel13GemmUniversalIN4cute5tupleIJiiiiEEENS1_10collective13CollectiveMmaINS1_34MainloopSm90TmaGmmaWarpSpecializedILi4ENS5_IJNS4_1CILi8EEENSA_ILi1EEESC_EEENS1_32KernelTmaWarpSpecializedPingpongEEENS5_IJNSA_ILi64EEENSA_ILi128EEESG_EEENS_10tfloat32_tENS5_IJlSC_lEEESJ_SK_NS4_8TiledMMAINS4_8MMA_AtomIJNS4_4SM904GMMA30MMA_64x128x8_F32TF32TF32_SS_TNILNSO_7ScaleInE1ELSQ_1EEEEEENS4_6LayoutINS5_IJSC_SC_SC_EEENS5_IJNSA_ILi0EEESV_SV_EEEEENS5_IJNS4_10UnderscoreESY_SY_EEEEENS4_13SM90_TMA_LOADENS4_14ComposedLayoutINS4_7SwizzleILi3ELi4ELi3EEENS4_18smem_ptr_flag_bitsILi32EEENST_INS5_IJSB_NSA_ILi32EEEEEENS5_IJS17_SC_EEEEEEEvNS4_8identityENS4_23SM90_TMA_LOAD_MULTICASTES1B_vS1C_EENS_8epilogue10collective6detail29Sm90TmaWarpSpecializedAdapterINS1G_15DefaultEpilogueISJ_SK_SK_NS1F_6thread17LinearCombinationISJ_Li1EffLNS1K_9ScaleType4KindE0ELNS_15FloatRoundStyleE2ESJ_EENS1_15EpilogueDefaultEEEEEvvEEEEvNT_6ParamsE:
[----:B------:R-:W0:Y:S01]  /*0000*/  LDC R1, c[0x0][0x28] ;  /* 0x00000a00ff017b82 */ /* 0x000e220000000800 */
[----:B------:R-:W1:Y:S01]  /*0010*/  S2R R3, SR_TID.X ;  /* 0x0000000000037919 */ /* 0x000e620000002100 */
[----:B------:R-:W-:Y:S01]  /*0020*/  ELECT P0, URZ, PT ;  /* 0x00000000003f782f */ /* 0x000fe20003800000 */
[----:B------:R-:W-:Y:S01]  /*0030*/  BSSY B0, `(.L_x_0) ;  /* 0x0000014000007945 */ /* 0x000fe20003800000 */
[--C-:B-1----:R-:W-:Y:S02]  /*0040*/  SHF.R.U32.HI R0, RZ, 0x5, R3.reuse ;  /* 0x00000005ff007819 */ /* 0x102fe40000011603 */
[----:B------:R-:W-:-:S03]  /*0050*/  SHF.R.U32.HI R5, RZ, 0x7, R3 ;  /* 0x00000007ff057819 */ /* 0x000fc60000011603 */
[----:B------:R-:W1:Y:S02]  /*0060*/  SHFL.IDX PT, R2, R0, RZ, 0x1f ;  /* 0x00001fff00027589 */ /* 0x000e6400000e0000 */
[----:B-1----:R-:W-:Y:S02]  /*0070*/  R2UR UR6, R2 ;  /* 0x00000000020672ca */ /* 0x002fe400000e0000 */
[----:B------:R1:W2:Y:S11]  /*0080*/  SHFL.IDX PT, R2, R5, RZ, 0x1f ;  /* 0x00001fff05027589 */ /* 0x0002b600000e0000 */
[----:B------:R-:W-:-:S02]  /*0090*/  USHF.R.S32.HI UR4, URZ, 0x1f, UR6 ;  /* 0x0000001f3f047899 */ /* 0x000fc40008011406 */
[----:B------:R-:W-:Y:S02]  /*00a0*/  ISETP.NE.OR P0, PT, RZ, UR6, !P0 ;  /* 0x00000006ff007c0c */ /* 0x000fe4000c705670 */
[----:B------:R-:W-:-:S04]  /*00b0*/  ULEA.HI UR4, UR4, UR6, URZ, 0x2 ;  /* 0x0000000604047291 */ /* 0x000fc8000f8f103f */
[----:B------:R-:W-:-:S04]  /*00c0*/  ULOP3.LUT UR4, UR4, 0xfffffffc, URZ, 0xc0, !UPT ;  /* 0xfffffffc04047892 */ /* 0x000fc8000f8ec03f */
[----:B------:R-:W-:-:S03]  /*00d0*/  UIADD3 UR6, UR6, -UR4, URZ ;  /* 0x8000000406067290 */ /* 0x000fc6000fffe03f */
[----:B012---:R-:W-:Y:S09]  /*00e0*/  @P0 BRA `(.L_x_1) ;  /* 0x0000000000200947 */ /* 0x007ff20003800000 */
[----:B------:R-:W-:Y:S02]  /*00f0*/  ULDC.64 UR4, c[0x0][0x198] ;  /* 0x0000660000047ab9 */ /* 0x000fe40000000a00 */
[----:B------:R-:W-:Y:S02]  /*0100*/  UIADD3 UR8, UP0, UR4, 0xf0, URZ ;  /* 0x000000f004087890 */ /* 0x000fe4000ff1e03f */
[----:B------:R-:W-:Y:S02]  /*0110*/  UIADD3 UR4, UP1, UR4, 0x1f0, URZ ;  /* 0x000001f004047890 */ /* 0x000fe4000ff3e03f */
[----:B------:R-:W-:Y:S02]  /*0120*/  UIADD3.X UR9, URZ, UR5, URZ, UP0, !UPT ;  /* 0x000000053f097290 */ /* 0x000fe400087fe43f */
[----:B------:R-:W-:-:S07]  /*0130*/  UIADD3.X UR5, URZ, UR5, URZ, UP1, !UPT ;  /* 0x000000053f057290 */ /* 0x000fce0008ffe43f */
[----:B------:R0:W-:Y:S02]  /*0140*/  UTMACCTL.PF [UR8] ;  /* 0x00000000080079b9 */ /* 0x0001e40008040000 */
[----:B------:R0:W-:Y:S02]  /*0150*/  UTMACCTL.PF [UR4] ;  /* 0x00000000040079b9 */ /* 0x0001e40008040000 */
[----:B0-----:R-:W-:Y:S01]  /*0160*/  NOP ;  /* 0x0000000000007918 */ /* 0x001fe20000000000 */
.L_x_1:
[----:B------:R-:W-:Y:S05]  /*0170*/  BSYNC B0 ;  /* 0x0000000000007941 */ /* 0x000fea0003800000 */
.L_x_0:
[----:B------:R-:W0:Y:S01]  /*0180*/  SHFL.IDX PT, R6, R0, RZ, 0x1f ;  /* 0x00001fff00067589 */ /* 0x000e2200000e0000 */
[----:B------:R-:W-:Y:S01]  /*0190*/  R2UR UR19, R2 ;  /* 0x00000000021372ca */ /* 0x000fe200000e0000 */
[----:B------:R-:W-:Y:S01]  /*01a0*/  UISETP.NE.AND UP0, UPT, UR6, 0x3, UPT ;  /* 0x000000030600788c */ /* 0x000fe2000bf05270 */
[----:B------:R-:W-:-:S03]  /*01b0*/  SHF.R.S32.HI R2, RZ, 0x1f, R3 ;  /* 0x0000001fff027819 */ /* 0x000fc60000011403 */
[----:B------:R-:W-:Y:S01]  /*01c0*/  UISETP.EQ.OR UP0, UPT, UR6, URZ, !UP0 ;  /* 0x0000003f0600728c */ /* 0x000fe2000c702670 */
[----:B------:R-:W-:-:S04]  /*01d0*/  LEA.HI R2, R2, R3, RZ, 0x7 ;  /* 0x0000000302027211 */ /* 0x000fc800078f38ff */
[----:B------:R-:W-:-:S03]  /*01e0*/  LOP3.LUT R2, R2, 0xffffff80, RZ, 0xc0, !PT ;  /* 0xffffff8002027812 */ /* 0x000fc600078ec0ff */
[----:B------:R-:W-:Y:S02]  /*01f0*/  UIADD3 UR14, UR19, -0x1, URZ ;  /* 0xffffffff130e7890 */ /* 0x000fe4000fffe03f */
[----:B------:R-:W-:Y:S02]  /*0200*/  UISETP.EQ.AND UP0, UPT, UR19, URZ, UP0 ;  /* 0x0000003f1300728c */ /* 0x000fe40008702270 */
[----:B------:R-:W-:Y:S02]  /*0210*/  UISETP.GE.U32.AND UP1, UPT, UR14, 0x2, UPT ;  /* 0x000000020e00788c */ /* 0x000fe4000bf26070 */
[----:B------:R-:W-:Y:S01]  /*0220*/  USEL UR40, URZ, 0x1, !UP0 ;  /* 0x000000013f287887 */ /* 0x000fe2000c000000 */
[----:B0-----:R-:W-:-:S03]  /*0230*/  ISETP.NE.AND P0, PT, R6, RZ, PT ;  /* 0x000000ff0600720c */ /* 0x001fc60003f05270 */
[----:B------:R-:W-:-:S10]  /*0240*/  USEL UR40, UR40, 0x2, UP1 ;  /* 0x0000000228287887 */ /* 0x000fd40008800000 */
[----:B------:R-:W-:Y:S05]  /*0250*/  @P0 BRA `(.L_x_2) ;  /* 0x0000000000580947 */ /* 0x000fea0003800000 */
[----:B------:R-:W0:Y:S01]  /*0260*/  S2UR UR7, SR_CgaCtaId ;  /* 0x00000000000779c3 */ /* 0x000e220000008800 */
[----:B------:R-:W-:Y:S01]  /*0270*/  UMOV UR4, 0x400 ;  /* 0x0000040000047882 */ /* 0x000fe20000000000 */
[----:B------:R-:W-:Y:S01]  /*0280*/  UMOV UR5, 0x1 ;  /* 0x0000000100057882 */ /* 0x000fe20000000000 */
[----:B------:R-:W-:Y:S01]  /*0290*/  UMOV UR8, 0x8 ;  /* 0x0000000800087882 */ /* 0x000fe20000000000 */
[----:B------:R-:W-:Y:S01]  /*02a0*/  ELECT P0, URZ, PT ;  /* 0x00000000003f782f */ /* 0x000fe20003800000 */
[----:B------:R-:W-:-:S04]  /*02b0*/  UIADD3 UR8, -UR8, 0x100000, URZ ;  /* 0x0010000008087890 */ /* 0x000fc8000fffe13f */
[----:B------:R-:W-:Y:S02]  /*02c0*/  USHF.L.U32 UR9, UR8, 0xb, URZ ;  /* 0x0000000b08097899 */ /* 0x000fe4000800063f */
[----:B------:R-:W-:Y:S02]  /*02d0*/  USHF.L.U32 UR8, UR8, 0x1, URZ ;  /* 0x0000000108087899 */ /* 0x000fe4000800063f */
[----:B0-----:R-:W-:Y:S02]  /*02e0*/  ULEA UR7, UR7, UR4, 0x18 ;  /* 0x0000000407077291 */ /* 0x001fe4000f8ec03f */
[----:B------:R-:W-:-:S04]  /*02f0*/  UIADD3 UR4, -UR5, 0x100000, URZ ;  /* 0x0010000005047890 */ /* 0x000fc8000fffe13f */
[----:B------:R-:W-:Y:S02]  /*0300*/  USHF.L.U32 UR5, UR4, 0xb, URZ ;  /* 0x0000000b04057899 */ /* 0x000fe4000800063f */
[----:B------:R-:W-:Y:S01]  /*0310*/  USHF.L.U32 UR4, UR4, 0x1, URZ ;  /* 0x0000000104047899 */ /* 0x000fe2000800063f */
[----:B------:R-:W0:Y:S11]  /*0320*/  FENCE.VIEW.ASYNC.S ;  /* 0x00000000000073c6 */ /* 0x000e360000000000 */
[----:B0-----:R0:W1:Y:S01]  /*0330*/  SYNCS.EXCH.64 URZ, [UR7], UR4 ;  /* 0x00000004073f75b2 */ /* 0x0010620008000100 */
[----:B------:R0:W2:Y:S01]  /*0340*/  SYNCS.EXCH.64 URZ, [UR7+0x20], UR8 ;  /* 0x00002008073f75b2 */ /* 0x0000a20008000100 */
[----:B------:R0:W3:Y:S01]  /*0350*/  SYNCS.EXCH.64 URZ, [UR7+0x8], UR4 ;  /* 0x00000804073f75b2 */ /* 0x0000e20008000100 */
[----:B------:R0:W4:Y:S01]  /*0360*/  SYNCS.EXCH.64 URZ, [UR7+0x28], UR8 ;  /* 0x00002808073f75b2 */ /* 0x0001220008000100 */
[----:B------:R0:W0:Y:S01]  /*0370*/  SYNCS.EXCH.64 URZ, [UR7+0x10], UR4 ;  /* 0x00001004073f75b2 */ /* 0x0000220008000100 */
[----:B------:R0:W0:Y:S01]  /*0380*/  SYNCS.EXCH.64 URZ, [UR7+0x30], UR8 ;  /* 0x00003008073f75b2 */ /* 0x0000220008000100 */
[----:B------:R0:W0:Y:S01]  /*0390*/  SYNCS.EXCH.64 URZ, [UR7+0x18], UR4 ;  /* 0x00001804073f75b2 */ /* 0x0000220008000100 */
[----:B------:R0:W0:Y:S01]  /*03a0*/  SYNCS.EXCH.64 URZ, [UR7+0x38], UR8 ;  /* 0x00003808073f75b2 */ /* 0x0000220008000100 */
[----:B------:R-:W-:Y:S01]  /*03b0*/  NOP ;  /* 0x0000000000007918 */ /* 0x000fe20000000000 */
.L_x_2:
[----:B------:R-:W5:Y:S01]  /*03c0*/  S2UR UR15, SR_CTAID.X ;  /* 0x00000000000f79c3 */ /* 0x000f620000002500 */
[----:B------:R-:W1:Y:S01]  /*03d0*/  SHFL.IDX PT, R12, R0, RZ, 0x1f ;  /* 0x00001fff000c7589 */ /* 0x000e6200000e0000 */
[----:B------:R-:W-:Y:S01]  /*03e0*/  IMAD.IADD R4, R3, 0x1, -R2 ;  /* 0x0000000103047824 */ /* 0x000fe200078e0a02 */
[----:B------:R-:W-:Y:S02]  /*03f0*/  ELECT P0, URZ, PT ;  /* 0x00000000003f782f */ /* 0x000fe40003800000 */
[----:B------:R-:W-:Y:S01]  /*0400*/  SHF.R.S32.HI R11, RZ, 0x1f, R6 ;  /* 0x0000001fff0b7819 */ /* 0x000fe20000011406 */
[----:B------:R-:W2:Y:S01]  /*0410*/  SHFL.IDX PT, R8, R0, RZ, 0x1f ;  /* 0x00001fff00087589 */ /* 0x000ea200000e0000 */
[----:B0-----:R-:W-:Y:S01]  /*0420*/  ULDC UR4, c[0x0][0x150] ;  /* 0x0000540000047ab9 */ /* 0x001fe20000000800 */
[----:B------:R-:W-:Y:S01]  /*0430*/  SHF.R.S32.HI R9, RZ, 0x1f, R4 ;  /* 0x0000001fff097819 */ /* 0x000fe20000011404 */
[----:B------:R-:W0:Y:S01]  /*0440*/  S2UR UR8, SR_CTAID.Y ;  /* 0x00000000000879c3 */ /* 0x000e220000002600 */
[----:B------:R-:W-:-:S02]  /*0450*/  LEA.HI R11, R11, R6, RZ, 0x2 ;  /* 0x000000060b0b7211 */ /* 0x000fc400078f10ff */
[----:B------:R-:W-:Y:S02]  /*0460*/  ELECT P1, URZ, PT ;  /* 0x00000000003f782f */ /* 0x000fe40003820000 */
[----:B------:R-:W-:Y:S01]  /*0470*/  LEA.HI R2, R9, R4, RZ, 0x3 ;  /* 0x0000000409027211 */ /* 0x000fe200078f18ff */
[----:B------:R-:W-:Y:S01]  /*0480*/  ULDC UR7, c[0x0][0x144] ;  /* 0x0000510000077ab9 */ /* 0x000fe20000000800 */
[----:B------:R-:W-:Y:S01]  /*0490*/  LOP3.LUT R11, R11, 0x3ffffffc, RZ, 0xc0, !PT ;  /* 0x3ffffffc0b0b7812 */ /* 0x000fe200078ec0ff */
[----:B------:R-:W-:Y:S01]  /*04a0*/  UMOV UR18, 0x80 ;  /* 0x0000008000127882 */ /* 0x000fe20000000000 */
[--C-:B------:R-:W-:Y:S01]  /*04b0*/  SHF.R.S32.HI R7, RZ, 0x3, R2.reuse ;  /* 0x00000003ff077819 */ /* 0x100fe20000011402 */
[----:B------:R-:W-:Y:S01]  /*04c0*/  NOP ;  /* 0x0000000000007918 */ /* 0x000fe20000000000 */
[----:B------:R-:W-:Y:S01]  /*04d0*/  SHF.R.S32.HI R2, RZ, 0x1f, R2 ;  /* 0x0000001fff027819 */ /* 0x000fe20000011402 */
[----:B------:R-:W-:Y:S01]  /*04e0*/  IMAD.IADD R11, R6, 0x1, -R11 ;  /* 0x00000001060b7824 */ /* 0x000fe200078e0a0b */
[----:B------:R-:W-:Y:S01]  /*04f0*/  NOP ;  /* 0x0000000000007918 */ /* 0x000fe20000000000 */
[----:B------:R-:W-:Y:S01]  /*0500*/  ULDC UR17, c[0x0][0x148] ;  /* 0x0000520000117ab9 */ /* 0x000fe20000000800 */
[----:B------:R-:W-:Y:S01]  /*0510*/  LEA.HI R2, R2, R7, RZ, 0x2 ;  /* 0x0000000702027211 */ /* 0x000fe200078f10ff */
[----:B------:R-:W-:Y:S01]  /*0520*/  IMAD.MOV.U32 R23, RZ, RZ, 0x1 ;  /* 0x00000001ff177424 */ /* 0x000fe200078e00ff */
[----:B------:R-:W3:Y:S01]  /*0530*/  SHFL.IDX PT, R5, R5, RZ, 0x1f ;  /* 0x00001fff05057589 */ /* 0x000ee200000e0000 */
[----:B-----5:R-:W-:-:S02]  /*0540*/  I2FP.F32.U32 R10, UR15 ;  /* 0x0000000f000a7c45 */ /* 0x020fc40008201000 */
[----:B-1----:R-:W-:Y:S02]  /*0550*/  ISETP.NE.OR P0, PT, R12, RZ, !P0 ;  /* 0x000000ff0c00720c */ /* 0x002fe40004705670 */
[----:B------:R-:W-:Y:S01]  /*0560*/  LOP3.LUT R2, R2, 0xfffffffc, RZ, 0xc0, !PT ;  /* 0xfffffffc02027812 */ /* 0x000fe200078ec0ff */
[----:B------:R-:W-:Y:S01]  /*0570*/  FMUL R10, R10, UR4 ;  /* 0x000000040a0a7c20 */ /* 0x000fe20008400000 */
[----:B--2---:R-:W-:Y:S01]  /*0580*/  ISETP.NE.OR P1, PT, R8, RZ, !P1 ;  /* 0x000000ff0800720c */ /* 0x004fe20004f25670 */
[----:B------:R-:W-:Y:S01]  /*0590*/  ULDC UR4, c[0x0][0x154] ;  /* 0x0000550000047ab9 */ /* 0x000fe20000000800 */
[----:B0-----:R-:W-:Y:S01]  /*05a0*/  I2FP.F32.U32 R0, UR8 ;  /* 0x0000000800007c45 */ /* 0x001fe20008201000 */
[----:B------:R-:W-:Y:S01]  /*05b0*/  IMAD.IADD R2, R7, 0x1, -R2 ;  /* 0x0000000107027824 */ /* 0x000fe200078e0a02 */
[----:B------:R-:W-:Y:S01]  /*05c0*/  ISETP.NE.AND P2, PT, RZ, UR19, PT ;  /* 0x00000013ff007c0c */ /* 0x000fe2000bf45270 */
[----:B------:R-:W0:Y:S02]  /*05d0*/  F2I.U32.TRUNC.NTZ R10, R10 ;  /* 0x0000000a000a7305 */ /* 0x000e24000020f000 */
[----:B------:R-:W-:Y:S01]  /*05e0*/  FMUL R0, R0, UR4 ;  /* 0x0000000400007c20 */ /* 0x000fe20008400000 */
[----:B------:R-:W-:Y:S01]  /*05f0*/  IMAD R2, R11, 0x4, R2 ;  /* 0x000000040b027824 */ /* 0x000fe200078e0202 */
[----:B------:R-:W-:-:S03]  /*0600*/  VOTEU.ALL UP0, P0 ;  /* 0x00000000003f7886 */ /* 0x000fc60000000000 */
[C---:B------:R-:W-:Y:S01]  /*0610*/  IMAD.SHL.U32 R7, R2.reuse, 0x4, RZ ;  /* 0x0000000402077824 */ /* 0x040fe200078e00ff */
[----:B------:R-:W1:Y:S01]  /*0620*/  F2I.U32.TRUNC.NTZ R0, R0 ;  /* 0x0000000000007305 */ /* 0x000e62000020f000 */
[----:B------:R-:W2:Y:S01]  /*0630*/  @!UP0 S2UR UR11, SR_CgaCtaId ;  /* 0x00000000000b89c3 */ /* 0x000ea20000008800 */
[----:B------:R-:W-:Y:S01]  /*0640*/  VOTEU.ALL UP1, P1 ;  /* 0x00000000003f7886 */ /* 0x000fe20000820000 */
[----:B------:R-:W-:Y:S01]  /*0650*/  @!UP0 UMOV UR10, 0x400 ;  /* 0x00000400000a8882 */ /* 0x000fe20000000000 */
[----:B------:R-:W-:Y:S01]  /*0660*/  LOP3.LUT R22, R2, 0xc, R7, 0x78, !PT ;  /* 0x0000000c02167812 */ /* 0x000fe200078e7807 */
[----:B------:R-:W-:Y:S01]  /*0670*/  VOTEU.ALL UP2, P1 ;  /* 0x00000000003f7886 */ /* 0x000fe20000840000 */
[----:B------:R-:W-:Y:S01]  /*0680*/  VOTEU.ALL UP3, P1 ;  /* 0x00000000003f7886 */ /* 0x000fe20000860000 */
[----:B0-----:R-:W-:Y:S01]  /*0690*/  R2UR UR4, R10 ;  /* 0x000000000a0472ca */ /* 0x001fe200000e0000 */
[----:B------:R-:W-:Y:S01]  /*06a0*/  @!UP1 UMOV UR13, 0x400 ;  /* 0x00000400000d9882 */ /* 0x000fe20000000000 */
[----:B------:R-:W0:Y:S01]  /*06b0*/  @!UP1 S2UR UR16, SR_CgaCtaId ;  /* 0x00000000001099c3 */ /* 0x000e220000008800 */
[----:B------:R-:W-:Y:S01]  /*06c0*/  SHF.R.S32.HI R7, RZ, 0x1f, R22 ;  /* 0x0000001fff077819 */ /* 0x000fe20000011416 */
[----:B------:R-:W-:Y:S01]  /*06d0*/  VOTEU.ALL UP4, P1 ;  /* 0x00000000003f7886 */ /* 0x000fe20000880000 */
[----:B------:R-:W-:-:S02]  /*06e0*/  VOTEU.ALL UP5, P1 ;  /* 0x00000000003f7886 */ /* 0x000fc400008a0000 */
[----:B------:R-:W-:Y:S02]  /*06f0*/  LEA.HI R7, R7, R22, RZ, 0x3 ;  /* 0x0000001607077211 */ /* 0x000fe400078f18ff */
[----:B-1----:R-:W-:Y:S02]  /*0700*/  R2UR UR9, R0 ;  /* 0x00000000000972ca */ /* 0x002fe400000e0000 */
[----:B------:R-:W1:Y:S01]  /*0710*/  LDC R0, c[0x0][0x140] ;  /* 0x00005000ff007b82 */ /* 0x000e620000000800 */
[----:B------:R-:W-:Y:S01]  /*0720*/  LOP3.LUT R11, R7, 0xfffffff8, RZ, 0xc0, !PT ;  /* 0xfffffff8070b7812 */ /* 0x000fe200078ec0ff */
[----:B------:R-:W-:-:S04]  /*0730*/  UIADD3 UR4, -UR4, URZ, URZ ;  /* 0x0000003f04047290 */ /* 0x000fc8000fffe13f */
[----:B------:R-:W-:Y:S01]  /*0740*/  UIMAD UR7, UR7, UR4, UR15 ;  /* 0x00000004070772a4 */ /* 0x000fe2000f8e020f */
[----:B------:R-:W-:Y:S01]  /*0750*/  IMAD.IADD R11, R22, 0x1, -R11 ;  /* 0x00000001160b7824 */ /* 0x000fe200078e0a0b */
[----:B--2---:R-:W-:Y:S01]  /*0760*/  @!UP0 ULEA UR12, UR11, UR10, 0x18 ;  /* 0x0000000a0b0c8291 */ /* 0x004fe2000f8ec03f */
[----:B------:R-:W-:Y:S01]  /*0770*/  UMOV UR4, 0x20 ;  /* 0x0000002000047882 */ /* 0x000fe20000000000 */
[----:B------:R-:W-:-:S04]  /*0780*/  @!UP1 UIADD3 UR10, -UR18, 0x100000, URZ ;  /* 0x00100000120a9890 */ /* 0x000fc8000fffe13f */
[----:B------:R-:W-:Y:S02]  /*0790*/  @!UP1 USHF.L.U32 UR11, UR10, 0xb, URZ ;  /* 0x0000000b0a0b9899 */ /* 0x000fe4000800063f */
[----:B------:R-:W-:Y:S01]  /*07a0*/  @!UP1 USHF.L.U32 UR10, UR10, 0x1, URZ ;  /* 0x000000010a0a9899 */ /* 0x000fe2000800063f */
[----:B------:R-:W-:Y:S01]  /*07b0*/  ISETP.NE.AND P3, PT, R11, UR7, PT ;  /* 0x000000070b007c0c */ /* 0x000fe2000bf65270 */
[----:B------:R-:W-:-:S04]  /*07c0*/  @!UP0 UIADD3 UR4, -UR4, 0x100000, URZ ;  /* 0x0010000004048890 */ /* 0x000fc8000fffe13f */
[----:B------:R-:W-:Y:S02]  /*07d0*/  @!UP0 USHF.L.U32 UR5, UR4, 0xb, URZ ;  /* 0x0000000b04058899 */ /* 0x000fe4000800063f */
[----:B------:R-:W-:Y:S02]  /*07e0*/  @!UP0 USHF.L.U32 UR4, UR4, 0x1, URZ ;  /* 0x0000000104048899 */ /* 0x000fe4000800063f */
[----:B0-----:R-:W-:Y:S01]  /*07f0*/  @!UP1 ULEA UR13, UR16, UR13, 0x18 ;  /* 0x0000000d100d9291 */ /* 0x001fe2000f8ec03f */
[----:B------:R-:W-:Y:S01]  /*0800*/  VOTEU.ALL UP0, P0 ;  /* 0x00000000003f7886 */ /* 0x000fe20000000000 */
[----:B------:R-:W-:Y:S01]  /*0810*/  VOTEU.ALL UP1, P0 ;  /* 0x00000000003f7886 */ /* 0x000fe20000020000 */
[----:B------:R-:W-:Y:S01]  /*0820*/  UIADD3 UR9, -UR9, URZ, URZ ;  /* 0x0000003f09097290 */ /* 0x000fe2000fffe13f */
[----:B------:R-:W-:Y:S02]  /*0830*/  LOP3.LUT P0, RZ, R4, 0x7, RZ, 0xc0, !PT ;  /* 0x0000000704ff7812 */ /* 0x000fe4000780c0ff */
[----:B-1----:R-:W-:Y:S01]  /*0840*/  ISETP.EQ.U32.AND P1, PT, R0, 0x1, PT ;  /* 0x000000010000780c */ /* 0x002fe20003f22070 */
[----:B------:R-:W0:Y:S03]  /*0850*/  FENCE.VIEW.ASYNC.S ;  /* 0x00000000000073c6 */ /* 0x000e260000000000 */
[----:B0-----:R-:W0:Y:S01]  /*0860*/  @!UP0 SYNCS.EXCH.64 URZ, [UR12+0x70], UR4 ;  /* 0x000070040c3f85b2 */ /* 0x001e220008000100 */
[----:B------:R-:W-:-:S02]  /*0870*/  @P3 SHF.R.S32.HI R7, RZ, 0x3, R7 ;  /* 0x00000003ff073819 */ /* 0x000fc40000011407 */
[----:B------:R-:W-:-:S04]  /*0880*/  ISETP.LT.U32.AND P0, PT, R22, 0x8, !P0 ;  /* 0x000000081600780c */ /* 0x000fc80004701070 */
[----:B------:R-:W-:Y:S01]  /*0890*/  SEL R0, RZ, 0x1, !P0 ;  /* 0x00000001ff007807 */ /* 0x000fe20004000000 */
[----:B------:R1:W2:Y:S01]  /*08a0*/  @!UP1 SYNCS.EXCH.64 URZ, [UR12+0x78], UR4 ;  /* 0x000078040c3f95b2 */ /* 0x0002a20008000100 */
[----:B------:R-:W-:Y:S01]  /*08b0*/  NOP ;  /* 0x0000000000007918 */ /* 0x000fe20000000000 */
[----:B-1----:R-:W-:Y:S01]  /*08c0*/  UIMAD UR4, UR17, UR9, UR8 ;  /* 0x00000009110472a4 */ /* 0x002fe2000f8e0208 */
[----:B------:R1:W0:Y:S05]  /*08d0*/  @!UP2 SYNCS.EXCH.64 URZ, [UR13+0x50], UR10 ;  /* 0x0000500a0d3fa5b2 */ /* 0x00022a0008000100 */
[----:B------:R-:W-:-:S04]  /*08e0*/  @P3 ISETP.NE.AND P4, PT, R7, UR4, PT ;  /* 0x0000000407003c0c */ /* 0x000fc8000bf85270 */
[----:B------:R-:W-:-:S04]  /*08f0*/  @P3 SEL R23, RZ, 0x1, P4 ;  /* 0x00000001ff173807 */ /* 0x000fc80002000000 */
[----:B------:R-:W-:Y:S01]  /*0900*/  LOP3.LUT R23, R23, R0, RZ, 0xc0, !PT ;  /* 0x0000000017177212 */ /* 0x000fe200078ec0ff */
[----:B------:R1:W0:Y:S01]  /*0910*/  @!UP3 SYNCS.EXCH.64 URZ, [UR13+0x58], UR10 ;  /* 0x0000580a0d3fb5b2 */ /* 0x0002220008000100 */
[----:B------:R1:W0:Y:S01]  /*0920*/  @!UP4 SYNCS.EXCH.64 URZ, [UR13+0x60], UR10 ;  /* 0x0000600a0d3fc5b2 */ /* 0x0002220008000100 */
[----:B------:R1:W0:Y:S01]  /*0930*/  @!UP5 SYNCS.EXCH.64 URZ, [UR13+0x68], UR10 ;  /* 0x0000680a0d3fd5b2 */ /* 0x0002220008000100 */
[----:B------:R-:W-:Y:S01]  /*0940*/  NOP ;  /* 0x0000000000007918 */ /* 0x000fe20000000000 */
[----:B-1-3--:R-:W-:Y:S05]  /*0950*/  @!P1 BRA `(.L_x_3) ;  /* 0x0000000000089947 */ /* 0x00afea0003800000 */
[----:B0-2-4-:R-:W-:Y:S01]  /*0960*/  UCGABAR_ARV ;  /* 0x00000000000079c7 */ /* 0x015fe20008000000 */
[----:B------:R-:W-:Y:S05]  /*0970*/  BRA `(.L_x_4) ;  /* 0x0000000000047947 */ /* 0x000fea0003800000 */
.L_x_3:
[----:B0-2-4-:R-:W-:Y:S01]  /*0980*/  NOP ;  /* 0x0000000000007918 */ /* 0x015fe20000000000 */
.L_x_4:
[----:B------:R-:W-:Y:S01]  /*0990*/  ULDC.64 UR4, c[0x0][0x598] ;  /* 0x0001660000047ab9 */ /* 0x000fe20000000a00 */
[----:B------:R-:W-:Y:S01]  /*09a0*/  ULDC.64 UR54, c[0x0][0x208] ;  /* 0x0000820000367ab9 */ /* 0x000fe20000000a00 */
[----:B------:R-:W-:-:S04]  /*09b0*/  ISETP.NE.U32.AND P0, PT, RZ, UR4, PT ;  /* 0x00000004ff007c0c */ /* 0x000fc8000bf05070 */
[----:B------:R-:W-:-:S13]  /*09c0*/  ISETP.NE.AND.EX P0, PT, RZ, UR5, PT, P0 ;  /* 0x00000005ff007c0c */ /* 0x000fda000bf05300 */
[----:B------:R-:W-:Y:S05]  /*09d0*/  @!P0 BRA `(.L_x_5) ;  /* 0x00000000001c8947 */ /* 0x000fea0003800000 */
[----:B------:R-:W0:Y:S02]  /*09e0*/  LDC.64 R6, c[0x0][0x598] ;  /* 0x00016600ff067b82 */ /* 0x000e240000000a00 */
[----:B0-----:R-:W2:Y:S02]  /*09f0*/  LDG.E.64 R6, desc[UR54][R6.64] ;  /* 0x0000003606067981 */ /* 0x001ea4000c1e1b00 */
[----:B--2---:R-:W-:-:S04]  /*0a00*/  ISETP.NE.U32.AND P0, PT, R6, RZ, PT ;  /* 0x000000ff0600720c */ /* 0x004fc80003f05070 */
[----:B------:R-:W-:-:S13]  /*0a10*/  ISETP.NE.AND.EX P0, PT, R7, RZ, PT, P0 ;  /* 0x000000ff0700720c */ /* 0x000fda0003f05300 */
[----:B------:R-:W-:Y:S05]  /*0a20*/  @!P0 BRA `(.L_x_5) ;  /* 0x0000000000088947 */ /* 0x000fea0003800000 */
[----:B------:R0:W5:Y:S01]  /*0a30*/  LD.E R88, desc[UR54][R6.64] ;  /* 0x0000003606587980 */ /* 0x000162000c101900 */
[----:B------:R-:W-:Y:S05]  /*0a40*/  BRA `(.L_x_6) ;  /* 0x0000000000247947 */ /* 0x000fea0003800000 */
.L_x_5:
[----:B------:R-:W-:Y:S02]  /*0a50*/  ULDC.64 UR4, c[0x0][0x588] ;  /* 0x0001620000047ab9 */ /* 0x000fe40000000a00 */
[----:B------:R-:W-:-:S04]  /*0a60*/  ISETP.NE.U32.AND P0, PT, RZ, UR4, PT ;  /* 0x00000004ff007c0c */ /* 0x000fc8000bf05070 */
[----:B------:R-:W-:-:S13]  /*0a70*/  ISETP.NE.AND.EX P0, PT, RZ, UR5, PT, P0 ;  /* 0x00000005ff007c0c */ /* 0x000fda000bf05300 */
[----:B------:R-:W-:Y:S05]  /*0a80*/  @!P0 BRA `(.L_x_7) ;  /* 0x00000000000c8947 */ /* 0x000fea0003800000 */
[----:B------:R-:W0:Y:S02]  /*0a90*/  LDC.64 R88, c[0x0][0x588] ;  /* 0x00016200ff587b82 */ /* 0x000e240000000a00 */
[----:B0-----:R1:W5:Y:S01]  /*0aa0*/  LDG.E R88, desc[UR54][R88.64] ;  /* 0x0000003658587981 */ /* 0x001362000c1e1900 */
[----:B------:R-:W-:Y:S05]  /*0ab0*/  BRA `(.L_x_6) ;  /* 0x0000000000087947 */ /* 0x000fea0003800000 */
.L_x_7:
[----:B------:R-:W-:Y:S02]  /*0ac0*/  ULDC UR4, c[0x0][0x580] ;  /* 0x0001600000047ab9 */ /* 0x000fe40000000800 */
[----:B------:R-:W-:-:S07]  /*0ad0*/  IMAD.U32 R88, RZ, RZ, UR4 ;  /* 0x00000004ff587e24 */ /* 0x000fce000f8e00ff */
.L_x_6:
[----:B------:R-:W-:Y:S02]  /*0ae0*/  ULDC.64 UR4, c[0x0][0x5a0] ;  /* 0x0001680000047ab9 */ /* 0x000fe40000000a00 */
[----:B------:R-:W-:-:S04]  /*0af0*/  ISETP.NE.U32.AND P0, PT, RZ, UR4, PT ;  /* 0x00000004ff007c0c */ /* 0x000fc8000bf05070 */
[----:B------:R-:W-:-:S13]  /*0b00*/  ISETP.NE.AND.EX P0, PT, RZ, UR5, PT, P0 ;  /* 0x00000005ff007c0c */ /* 0x000fda000bf05300 */
[----:B------:R-:W-:Y:S05]  /*0b10*/  @!P0 BRA `(.L_x_8) ;  /* 0x00000000001c8947 */ /* 0x000fea0003800000 */
[----:B0-----:R-:W0:Y:S02]  /*0b20*/  LDC.64 R6, c[0x0][0x5a0] ;  /* 0x00016800ff067b82 */ /* 0x001e240000000a00 */
[----:B0-----:R-:W2:Y:S02]  /*0b30*/  LDG.E.64 R6, desc[UR54][R6.64] ;  /* 0x0000003606067981 */ /* 0x001ea4000c1e1b00 */
[----:B--2---:R-:W-:-:S04]  /*0b40*/  ISETP.NE.U32.AND P0, PT, R6, RZ, PT ;  /* 0x000000ff0600720c */ /* 0x004fc80003f05070 */
[----:B------:R-:W-:-:S13]  /*0b50*/  ISETP.NE.AND.EX P0, PT, R7, RZ, PT, P0 ;  /* 0x000000ff0700720c */ /* 0x000fda0003f05300 */
[----:B------:R-:W-:Y:S05]  /*0b60*/  @!P0 BRA `(.L_x_8) ;  /* 0x0000000000088947 */ /* 0x000fea0003800000 */
[----:B-1----:R0:W5:Y:S01]  /*0b70*/  LD.E R89, desc[UR54][R6.64] ;  /* 0x0000003606597980 */ /* 0x002162000c101900 */
[----:B------:R-:W-:Y:S05]  /*0b80*/  BRA `(.L_x_9) ;  /* 0x0000000000247947 */ /* 0x000fea0003800000 */
.L_x_8:
[----:B------:R-:W-:Y:S02]  /*0b90*/  ULDC.64 UR4, c[0x0][0x590] ;  /* 0x0001640000047ab9 */ /* 0x000fe40000000a00 */
[----:B------:R-:W-:-:S04]  /*0ba0*/  ISETP.NE.U32.AND P0, PT, RZ, UR4, PT ;  /* 0x00000004ff007c0c */ /* 0x000fc8000bf05070 */
[----:B------:R-:W-:-:S13]  /*0bb0*/  ISETP.NE.AND.EX P0, PT, RZ, UR5, PT, P0 ;  /* 0x00000005ff007c0c */ /* 0x000fda000bf05300 */
[----:B------:R-:W-:Y:S05]  /*0bc0*/  @!P0 BRA `(.L_x_10) ;  /* 0x00000000000c8947 */ /* 0x000fea0003800000 */
[----:B0-----:R-:W1:Y:S02]  /*0bd0*/  LDC.64 R6, c[0x0][0x590] ;  /* 0x00016400ff067b82 */ /* 0x001e640000000a00 */
[----:B-1----:R1:W5:Y:S01]  /*0be0*/  LDG.E R89, desc[UR54][R6.64] ;  /* 0x0000003606597981 */ /* 0x002362000c1e1900 */
[----:B------:R-:W-:Y:S05]  /*0bf0*/  BRA `(.L_x_9) ;  /* 0x0000000000087947 */ /* 0x000fea0003800000 */
.L_x_10:
[----:B------:R-:W-:Y:S02]  /*0c00*/  ULDC UR4, c[0x0][0x584] ;  /* 0x0001610000047ab9 */ /* 0x000fe40000000800 */
[----:B-1----:R-:W-:-:S07]  /*0c10*/  IMAD.U32 R89, RZ, RZ, UR4 ;  /* 0x00000004ff597e24 */ /* 0x002fce000f8e00ff */
.L_x_9:
[----:B------:R-:W-:Y:S01]  /*0c20*/  ULDC UR4, c[0x0][0x65c] ;  /* 0x0001970000047ab9 */ /* 0x000fe20000000800 */
[----:B01----:R-:W0:Y:S01]  /*0c30*/  LDC.64 R6, c[0x0][0x650] ;  /* 0x00019400ff067b82 */ /* 0x003e220000000a00 */
[----:B------:R-:W-:Y:S01]  /*0c40*/  UISETP.NE.AND UP2, UPT, UR4, 0x1, UPT ;  /* 0x000000010400788c */ /* 0x000fe2000bf45270 */
[----:B------:R-:W-:Y:S01]  /*0c50*/  IMAD.MOV.U32 R18, RZ, RZ, -0x1 ;  /* 0xffffffffff127424 */ /* 0x000fe200078e00ff */
[----:B------:R-:W-:Y:S01]  /*0c60*/  UISETP.NE.AND UP0, UPT, UR19, 0x2, UPT ;  /* 0x000000021300788c */ /* 0x000fe2000bf05270 */
[----:B------:R-:W-:Y:S01]  /*0c70*/  IMAD.MOV.U32 R2, RZ, RZ, -0x1 ;  /* 0xffffffffff027424 */ /* 0x000fe200078e00ff */
[----:B------:R-:W-:Y:S01]  /*0c80*/  UP2UR UR38, UPR, URZ, 0x4 ;  /* 0x000000043f267883 */ /* 0x000fe20008000000 */
[----:B------:R-:W-:-:S06]  /*0c90*/  IMAD.MOV.U32 R19, RZ, RZ, -0x1 ;  /* 0xffffffffff137424 */ /* 0x000fcc00078e00ff */
[----:B------:R-:W-:Y:S01]  /*0ca0*/  @UP2 ULDC UR12, c[0x0][0x10] ;  /* 0x00000400000c2ab9 */ /* 0x000fe20000000800 */
[----:B------:R-:W-:Y:S01]  /*0cb0*/  @UP2 UMOV UR4, UR8 ;  /* 0x0000000800042c82 */ /* 0x000fe20008000000 */
[----:B------:R-:W-:Y:S01]  /*0cc0*/  @UP2 UMOV UR5, URZ ;  /* 0x0000003f00052c82 */ /* 0x000fe20008000000 */
[----:B------:R-:W-:Y:S01]  /*0cd0*/  @!UP2 ULDC UR16, c[0x0][0xc] ;  /* 0x000003000010aab9 */ /* 0x000fe20000000800 */
[----:B------:R-:W-:Y:S01]  /*0ce0*/  @UP2 UIMAD.WIDE.U32 UR12, UR15, UR12, UR4 ;  /* 0x0000000c0f0c22a5 */ /* 0x000fe2000f8e0004 */
[----:B------:R-:W-:Y:S02]  /*0cf0*/  ULDC UR10, c[0x0][0xc] ;  /* 0x00000300000a7ab9 */ /* 0x000fe40000000800 */
[----:B------:R-:W-:Y:S01]  /*0d00*/  @UP2 UMOV UR4, URZ ;  /* 0x0000003f00042c82 */ /* 0x000fe20008000000 */
[----:B------:R-:W-:Y:S01]  /*0d10*/  UMOV UR5, URZ ;  /* 0x0000003f00057c82 */ /* 0x000fe20008000000 */
[----:B------:R-:W-:Y:S01]  /*0d20*/  @UP2 UIADD3 UR18, UR13, UR4, URZ ;  /* 0x000000040d122290 */ /* 0x000fe2000fffe03f */
[----:B------:R-:W-:-:S02]  /*0d30*/  ULDC UR11, c[0x0][0x10] ;  /* 0x00000400000b7ab9 */ /* 0x000fc40000000800 */
[----:B------:R-:W-:Y:S01]  /*0d40*/  UMOV UR4, UR15 ;  /* 0x0000000f00047c82 */ /* 0x000fe20008000000 */
[----:B------:R-:W-:Y:S02]  /*0d50*/  UIMAD.WIDE.U32 UR10, UR10, UR11, URZ ;  /* 0x0000000b0a0a72a5 */ /* 0x000fe4000f8e003f */
[----:B------:R-:W-:Y:S01]  /*0d60*/  @!UP2 UIMAD.WIDE.U32 UR4, UR8, UR16, UR4 ;  /* 0x000000100804a2a5 */ /* 0x000fe2000f8e0004 */
[----:B------:R-:W-:Y:S02]  /*0d70*/  ULDC UR13, c[0x0][0x14] ;  /* 0x00000500000d7ab9 */ /* 0x000fe40000000800 */
[----:B------:R-:W-:Y:S02]  /*0d80*/  UIMAD.WIDE.U32 UR52, UR10, UR13, URZ ;  /* 0x0000000d0a3472a5 */ /* 0x000fe4000f8e003f */
[----:B------:R-:W-:Y:S02]  /*0d90*/  UIMAD UR39, UR11, UR13, URZ ;  /* 0x0000000d0b2772a4 */ /* 0x000fe4000f8e023f */
[----:B------:R-:W-:Y:S01]  /*0da0*/  @!UP2 UMOV UR12, UR4 ;  /* 0x00000004000cac82 */ /* 0x000fe20008000000 */
[----:B------:R-:W-:Y:S01]  /*0db0*/  @!UP2 UMOV UR18, UR5 ;  /* 0x000000050012ac82 */ /* 0x000fe20008000000 */
[----:B------:R-:W-:-:S02]  /*0dc0*/  UIADD3 UR39, UR53, UR39, URZ ;  /* 0x0000002735277290 */ /* 0x000fc4000fffe03f */
[----:B------:R-:W-:-:S04]  /*0dd0*/  UIADD3 UR4, UP1, UR12, UR52, URZ ;  /* 0x000000340c047290 */ /* 0x000fc8000ff3e03f */
[----:B------:R-:W-:Y:S02]  /*0de0*/  UIADD3.X UR5, UR18, UR39, URZ, UP1, !UPT ;  /* 0x0000002712057290 */ /* 0x000fe40008ffe43f */
[----:B------:R-:W-:Y:S02]  /*0df0*/  USEL UR4, UR4, UR12, !UP0 ;  /* 0x0000000c04047287 */ /* 0x000fe4000c000000 */
[----:B------:R-:W-:-:S04]  /*0e00*/  USEL UR5, UR5, UR18, !UP0 ;  /* 0x0000001205057287 */ /* 0x000fc8000c000000 */
[----:B0-----:R-:W-:Y:S01]  /*0e10*/  ISETP.LE.U32.AND P0, PT, R6, UR4, PT ;  /* 0x0000000406007c0c */ /* 0x001fe2000bf03070 */
[----:B------:R-:W-:Y:S02]  /*0e20*/  IMAD.U32 R16, RZ, RZ, UR4 ;  /* 0x00000004ff107e24 */ /* 0x000fe4000f8e00ff */
[----:B------:R-:W-:Y:S02]  /*0e30*/  IMAD.U32 R0, RZ, RZ, UR5 ;  /* 0x00000005ff007e24 */ /* 0x000fe4000f8e00ff */
[----:B------:R-:W-:-:S03]  /*0e40*/  IMAD.U32 R17, RZ, RZ, UR5 ;  /* 0x00000005ff117e24 */ /* 0x000fc6000f8e00ff */
[----:B------:R-:W-:Y:S02]  /*0e50*/  ISETP.GE.U32.AND.EX P0, PT, R0, R7, PT, P0 ;  /* 0x000000070000720c */ /* 0x000fe40003f06100 */
[----:B------:R-:W-:-:S11]  /*0e60*/  PRMT R0, RZ, 0x7610, R0 ;  /* 0x00007610ff007816 */ /* 0x000fd60000000000 */
[----:B------:R-:W-:Y:S05]  /*0e70*/  @P0 BRA `(.L_x_11) ;  /* 0x0000000400500947 */ /* 0x000fea0003800000 */
[----:B------:R-:W-:Y:S01]  /*0e80*/  ULDC.64 UR18, c[0x0][0x628] ;  /* 0x00018a0000127ab9 */ /* 0x000fe20000000a00 */
[C---:B------:R-:W-:Y:S01]  /*0e90*/  R2UR UR20, R16.reuse ;  /* 0x00000000101472ca */ /* 0x040fe200000e0000 */
[----:B------:R-:W-:Y:S01]  /*0ea0*/  ULDC UR16, c[0x0][0x630] ;  /* 0x00018c0000107ab9 */ /* 0x000fe20000000800 */
[----:B------:R-:W-:Y:S02]  /*0eb0*/  ISETP.NE.U32.AND P0, PT, RZ, UR18, PT ;  /* 0x00000012ff007c0c */ /* 0x000fe4000bf05070 */
[----:B------:R-:W-:Y:S02]  /*0ec0*/  R2UR UR4, R16 ;  /* 0x00000000100472ca */ /* 0x000fe400000e0000 */
[----:B------:R-:W-:Y:S02]  /*0ed0*/  ISETP.NE.AND.EX P0, PT, RZ, UR19, PT, P0 ;  /* 0x00000013ff007c0c */ /* 0x000fe4000bf05300 */
[----:B------:R-:W-:-:S11]  /*0ee0*/  R2UR UR5, R17 ;  /* 0x00000000110572ca */ /* 0x000fd600000e0000 */
[----:B------:R-:W-:Y:S05]  /*0ef0*/  @!P0 BRA `(.L_x_12) ;  /* 0x0000000000308947 */ /* 0x000fea0003800000 */
[----:B------:R-:W-:Y:S01]  /*0f00*/  R2UR UR4, R16 ;  /* 0x00000000100472ca */ /* 0x000fe200000e0000 */
[----:B------:R-:W-:Y:S01]  /*0f10*/  ULDC UR12, c[0x0][0x634] ;  /* 0x00018d00000c7ab9 */ /* 0x000fe20000000800 */
[----:B------:R-:W-:-:S11]  /*0f20*/  R2UR UR15, R17 ;  /* 0x00000000110f72ca */ /* 0x000fd600000e0000 */
[----:B------:R-:W-:-:S04]  /*0f30*/  UIADD3 UR12, UP1, UR4, UR12, URZ ;  /* 0x0000000c040c7290 */ /* 0x000fc8000ff3e03f */
[----:B------:R-:W-:-:S04]  /*0f40*/  UIADD3.X UR15, URZ, UR15, URZ, UP1, !UPT ;  /* 0x0000000f3f0f7290 */ /* 0x000fc80008ffe43f */
[----:B------:R-:W-:-:S04]  /*0f50*/  UIMAD.WIDE.U32 UR4, UR15, UR18, URZ ;  /* 0x000000120f0472a5 */ /* 0x000fc8000f8e003f */
[----:B------:R-:W-:Y:S02]  /*0f60*/  UIMAD.WIDE.U32 UR10, UP1, UR12, UR19, UR4 ;  /* 0x000000130c0a72a5 */ /* 0x000fe4000f820004 */
[----:B------:R-:W-:Y:S02]  /*0f70*/  UIMAD.WIDE.U32 UR4, UR12, UR18, URZ ;  /* 0x000000120c0472a5 */ /* 0x000fe4000f8e003f */
[----:B------:R-:W-:Y:S02]  /*0f80*/  UIADD3.X UR13, URZ, URZ, URZ, UP1, !UPT ;  /* 0x0000003f3f0d7290 */ /* 0x000fe40008ffe43f */
[----:B------:R-:W-:Y:S01]  /*0f90*/  UIADD3 URZ, UP1, UR5, UR10, URZ ;  /* 0x0000000a053f7290 */ /* 0x000fe2000ff3e03f */
[----:B------:R-:W-:-:S03]  /*0fa0*/  UMOV UR12, UR11 ;  /* 0x0000000b000c7c82 */ /* 0x000fc60008000000 */
[----:B------:R-:W-:-:S12]  /*0fb0*/  UIMAD.WIDE.U32.X UR4, UR15, UR19, UR12, UP1 ;  /* 0x000000130f0472a5 */ /* 0x000fd800088e040c */
.L_x_12:
[----:B------:R-:W-:Y:S01]  /*0fc0*/  USHF.R.U64 UR4, UR4, UR16, UR5 ;  /* 0x0000001004047299 */ /* 0x000fe20008001205 */
[----:B------:R-:W-:Y:S01]  /*0fd0*/  R2UR UR11, R17 ;  /* 0x00000000110b72ca */ /* 0x000fe200000e0000 */
[----:B------:R-:W-:Y:S02]  /*0fe0*/  USHF.R.U32.HI UR5, URZ, UR16, UR5 ;  /* 0x000000103f057299 */ /* 0x000fe40008011605 */
[----:B------:R-:W-:Y:S01]  /*0ff0*/  UIADD3 UR12, UP1, URZ, -UR4, URZ ;  /* 0x800000043f0c7290 */ /* 0x000fe2000ff3e03f */
[----:B------:R-:W-:Y:S01]  /*1000*/  ULDC.64 UR18, c[0x0][0x620] ;  /* 0x0001880000127ab9 */ /* 0x000fe20000000a00 */
[----:B------:R-:W-:Y:S02]  /*1010*/  UISETP.NE.AND UP2, UPT, UR38, URZ, UPT ;  /* 0x0000003f2600728c */ /* 0x000fe4000bf45270 */
[----:B------:R-:W-:Y:S01]  /*1020*/  UIADD3.X UR5, URZ, ~UR5, URZ, UP1, !UPT ;  /* 0x800000053f057290 */ /* 0x000fe20008ffe43f */
[----:B------:R-:W-:Y:S01]  /*1030*/  UMOV UR10, UR20 ;  /* 0x00000014000a7c82 */ /* 0x000fe20008000000 */
[----:B------:R-:W-:-:S02]  /*1040*/  ULDC UR13, c[0x0][0x618] ;  /* 0x00018600000d7ab9 */ /* 0x000fc40000000800 */
[----:B------:R-:W-:Y:S02]  /*1050*/  UIMAD UR5, UR5, UR18, URZ ;  /* 0x00000012050572a4 */ /* 0x000fe4000f8e023f */
[----:B------:R-:W-:Y:S02]  /*1060*/  UIMAD.WIDE.U32 UR10, UR12, UR18, UR10 ;  /* 0x000000120c0a72a5 */ /* 0x000fe4000f8e000a */
[----:B------:R-:W-:Y:S02]  /*1070*/  UIMAD UR12, UR12, UR19, UR5 ;  /* 0x000000130c0c72a4 */ /* 0x000fe4000f8e0205 */
[----:B------:R-:W-:Y:S02]  /*1080*/  @UP2 UIMAD UR7, UR17, UR9, UR8 ;  /* 0x00000009110722a4 */ /* 0x000fe4000f8e0208 */
[----:B------:R-:W-:Y:S01]  /*1090*/  UIADD3 UR11, UR11, UR12, URZ ;  /* 0x0000000c0b0b7290 */ /* 0x000fe2000fffe03f */
[----:B------:R-:W-:Y:S01]  /*10a0*/  ULDC.64 UR8, c[0x0][0x640] ;  /* 0x0001900000087ab9 */ /* 0x000fe20000000a00 */
[----:B------:R-:W-:-:S02]  /*10b0*/  ULDC UR15, c[0x0][0x608] ;  /* 0x00018200000f7ab9 */ /* 0x000fc40000000800 */
[----:B------:R-:W-:Y:S01]  /*10c0*/  USHF.R.U64 UR20, UR10, UR13, UR11 ;  /* 0x0000000d0a147299 */ /* 0x000fe2000800120b */
[----:B------:R-:W-:Y:S01]  /*10d0*/  ISETP.NE.U32.AND P0, PT, RZ, UR8, PT ;  /* 0x00000008ff007c0c */ /* 0x000fe2000bf05070 */
[----:B------:R-:W-:Y:S01]  /*10e0*/  USHF.R.U32.HI UR11, URZ, UR13, UR11 ;  /* 0x0000000d3f0b7299 */ /* 0x000fe2000801160b */
[----:B------:R-:W-:Y:S02]  /*10f0*/  ULDC UR21, c[0x0][0x658] ;  /* 0x0001960000157ab9 */ /* 0x000fe40000000800 */
[----:B------:R-:W-:Y:S01]  /*1100*/  ISETP.NE.AND.EX P0, PT, RZ, UR9, PT, P0 ;  /* 0x00000009ff007c0c */ /* 0x000fe2000bf05300 */
[----:B------:R-:W-:Y:S02]  /*1110*/  USHF.R.U64 UR25, UR20, UR15, UR11 ;  /* 0x0000000f14197299 */ /* 0x000fe4000800120b */
[----:B------:R-:W-:Y:S01]  /*1120*/  USHF.R.U32.HI UR11, URZ, UR15, UR11 ;  /* 0x0000000f3f0b7299 */ /* 0x000fe2000801160b */
[----:B------:R-:W-:Y:S01]  /*1130*/  UMOV UR10, 0xffffffff ;  /* 0xffffffff000a7882 */ /* 0x000fe20000000000 */
[----:B------:R-:W-:Y:S01]  /*1140*/  ULDC UR5, c[0x0][0x600] ;  /* 0x0001800000057ab9 */ /* 0x000fe20000000800 */
[----:B------:R-:W-:-:S02]  /*1150*/  USHF.L.U32 UR10, UR10, UR21, URZ ;  /* 0x000000150a0a7299 */ /* 0x000fc4000800063f */
[----:B------:R-:W-:Y:S02]  /*1160*/  USHF.R.U64 UR26, UR25, UR21, UR11 ;  /* 0x00000015191a7299 */ /* 0x000fe4000800120b */
[----:B------:R-:W-:Y:S02]  /*1170*/  ULOP3.LUT UR15, URZ, UR10, URZ, 0x33, !UPT ;  /* 0x0000000a3f0f7292 */ /* 0x000fe4000f8e333f */
[----:B------:R-:W-:Y:S02]  /*1180*/  UIADD3 UR19, UR5, -0x1, URZ ;  /* 0xffffffff05137890 */ /* 0x000fe4000fffe03f */
[----:B------:R-:W-:Y:S01]  /*1190*/  USHF.R.U32.HI UR11, URZ, UR21, UR11 ;  /* 0x000000153f0b7299 */ /* 0x000fe2000801160b */
[----:B------:R-:W-:Y:S01]  /*11a0*/  ULDC UR22, c[0x0][0x648] ;  /* 0x0001920000167ab9 */ /* 0x000fe20000000800 */
[----:B------:R-:W-:Y:S01]  /*11b0*/  ULDC UR23, c[0x0][0x638] ;  /* 0x00018e0000177ab9 */ /* 0x000fe20000000800 */
[----:B------:R-:W-:Y:S01]  /*11c0*/  UMOV UR24, 0x1 ;  /* 0x0000000100187882 */ /* 0x000fe20000000000 */
[----:B------:R-:W-:Y:S01]  /*11d0*/  UMOV UR10, UR26 ;  /* 0x0000001a000a7c82 */ /* 0x000fe20008000000 */
[----:B------:R-:W-:Y:S07]  /*11e0*/  @!P0 BRA `(.L_x_13) ;  /* 0x0000000000308947 */ /* 0x000fee0003800000 */
[----:B------:R-:W-:Y:S02]  /*11f0*/  ULDC UR16, c[0x0][0x64c] ;  /* 0x0001930000107ab9 */ /* 0x000fe40000000800 */
        /* <DEDUP_REMOVED lines=8> */
[----:B------:R-:W-:-:S07]  /*1280*/  UIMAD.WIDE.U32.X UR8, UR18, UR9, UR16, UP1 ;  /* 0x00000009120872a5 */ /* 0x000fce00088e0410 */
[----:B------:R-:W-:Y:S01]  /*1290*/  UMOV UR10, UR8 ;  /* 0x00000008000a7c82 */ /* 0x000fe20008000000 */
[----:B------:R-:W-:-:S05]  /*12a0*/  UMOV UR11, UR9 ;  /* 0x00000009000b7c82 */ /* 0x000fca0008000000 */
.L_x_13:
[----:B------:R-:W-:Y:S01]  /*12b0*/  USHF.R.U64 UR9, UR10, UR22, UR11 ;  /* 0x000000160a097299 */ /* 0x000fe2000800120b */
[----:B------:R-:W-:Y:S01]  /*12c0*/  IMAD.MOV.U32 R0, RZ, RZ, 0x1 ;  /* 0x00000001ff007424 */ /* 0x000fe200078e00ff */
[----:B------:R-:W-:Y:S01]  /*12d0*/  USHF.L.U32 UR8, UR24, UR21, URZ ;  /* 0x0000001518087299 */ /* 0x000fe2000800063f */
[----:B------:R-:W-:Y:S01]  /*12e0*/  IMAD.U32 R19, RZ, RZ, UR4 ;  /* 0x00000004ff137e24 */ /* 0x000fe2000f8e00ff */
[----:B------:R-:W-:Y:S02]  /*12f0*/  ULOP3.LUT UR15, UR25, UR15, URZ, 0xc0, !UPT ;  /* 0x0000000f190f7292 */ /* 0x000fe4000f8ec03f */
[----:B------:R-:W-:Y:S02]  /*1300*/  UIADD3 UR10, -UR9, URZ, URZ ;  /* 0x0000003f090a7290 */ /* 0x000fe4000fffe13f */
[----:B------:R-:W-:Y:S02]  /*1310*/  UIMAD UR15, UR8, UR9, UR15 ;  /* 0x00000009080f72a4 */ /* 0x000fe4000f8e020f */
[----:B------:R-:W-:-:S02]  /*1320*/  ULOP3.LUT UR19, UR20, UR19, URZ, 0xc0, !UPT ;  /* 0x0000001314137292 */ /* 0x000fc4000f8ec03f */
[----:B------:R-:W-:Y:S01]  /*1330*/  UIMAD UR8, UR10, UR23, UR26 ;  /* 0x000000170a0872a4 */ /* 0x000fe2000f8e021a */
[----:B------:R-:W-:Y:S01]  /*1340*/  ULDC UR9, c[0x0][0x610] ;  /* 0x0001840000097ab9 */ /* 0x000fe20000000800 */
[----:B------:R-:W-:Y:S02]  /*1350*/  UISETP.NE.AND UP1, UPT, UR38, URZ, UPT ;  /* 0x0000003f2600728c */ /* 0x000fe4000bf25270 */
[----:B------:R-:W-:Y:S02]  /*1360*/  UIMAD UR7, UR15, UR9, UR7 ;  /* 0x000000090f0772a4 */ /* 0x000fe4000f8e0207 */
[----:B------:R-:W-:-:S04]  /*1370*/  UIMAD UR8, UR8, UR5, UR19 ;  /* 0x00000005080872a4 */ /* 0x000fc8000f8e0213 */
[----:B------:R-:W-:Y:S02]  /*1380*/  USEL UR5, UR8, UR7, !UP1 ;  /* 0x0000000708057287 */ /* 0x000fe4000c800000 */
[----:B------:R-:W-:-:S04]  /*1390*/  USEL UR7, UR7, UR8, !UP1 ;  /* 0x0000000807077287 */ /* 0x000fc8000c800000 */
[----:B------:R-:W-:Y:S02]  /*13a0*/  IMAD.U32 R2, RZ, RZ, UR5 ;  /* 0x00000005ff027e24 */ /* 0x000fe4000f8e00ff */
[----:B------:R-:W-:-:S07]  /*13b0*/  IMAD.U32 R18, RZ, RZ, UR7 ;  /* 0x00000007ff127e24 */ /* 0x000fce000f8e00ff */
.L_x_11:
[----:B------:R-:W-:Y:S05]  /*13c0*/  @!P1 BRA `(.L_x_14) ;  /* 0x00000000000c9947 */ /* 0x000fea0003800000 */
[----:B------:R-:W-:Y:S01]  /*13d0*/  UCGABAR_WAIT ;  /* 0x0000000000007dc7 */ /* 0x000fe20008000000 */
[----:B------:R-:W-:Y:S01]  /*13e0*/  CCTL.IVALL ;  /* 0x00000000ff00798f */ /* 0x000fe20002000000 */
[----:B------:R-:W-:Y:S05]  /*13f0*/  BRA `(.L_x_15) ;  /* 0x0000000000047947 */ /* 0x000fea0003800000 */
.L_x_14:
[----:B------:R-:W-:Y:S06]  /*1400*/  BAR.SYNC.DEFER_BLOCKING 0x0 ;  /* 0x0000000000007b1d */ /* 0x000fec0000010000 */
.L_x_15:
[----:B------:R-:W-:Y:S02]  /*1410*/  ULDC UR4, c[0x0][0x28c] ;  /* 0x0000a30000047ab9 */ /* 0x000fe40000000800 */
[----:B------:R-:W-:-:S04]  /*1420*/  UIADD3 UR4, UR4, 0x3f, URZ ;  /* 0x0000003f04047890 */ /* 0x000fc8000fffe03f */
[----:B------:R-:W-:-:S04]  /*1430*/  USHF.R.S32.HI UR5, URZ, 0x1f, UR4 ;  /* 0x0000001f3f057899 */ /* 0x000fc80008011404 */
[----:B------:R-:W-:-:S04]  /*1440*/  ULEA.HI UR5, UR5, UR4, URZ, 0x6 ;  /* 0x0000000405057291 */ /* 0x000fc8000f8f303f */
[----:B------:R-:W-:Y:S01]  /*1450*/  USHF.R.S32.HI UR37, URZ, 0x6, UR5 ;  /* 0x000000063f257899 */ /* 0x000fe20008011405 */
[----:B------:R-:W-:Y:S11]  /*1460*/  @!P2 BRA `(.L_x_16) ;  /* 0x000000580090a947 */ /* 0x000ff60003800000 */
[----:B------:R-:W-:-:S06]  /*1470*/  UISETP.GT.U32.AND UP1, UPT, UR14, 0x1, UPT ;  /* 0x000000010e00788c */ /* 0x000fcc000bf24070 */
[----:B------:R-:W-:-:S13]  /*1480*/  PLOP3.LUT P0, PT, PT, PT, UP1, 0x80, 0x0 ;  /* 0x000000000000781c */ /* 0x000fda0003f0f018 */
[----:B------:R-:W-:Y:S05]  /*1490*/  @P0 EXIT ;  /* 0x000000000000094d */ /* 0x000fea0003800000 */
.L_x_17:
[----:B------:R-:W-:-:S08]  /*14a0*/  NOP ;  /* 0x0000000000007918 */ /* 0x000fd00000000000 */
[----:B------:R-:W0:Y:S02]  /*14b0*/  USETMAXREG.TRY_ALLOC.CTAPOOL UP1, 0xe8 ;  /* 0x000000e8000079c8 */ /* 0x000e240008020600 */
[----:B0-----:R-:W-:-:S13]  /*14c0*/  PLOP3.LUT P0, PT, PT, PT, UP1, 0x80, 0x0 ;  /* 0x000000000000781c */ /* 0x001fda0003f0f018 */
[----:B------:R-:W-:Y:S05]  /*14d0*/  @!P0 BRA `(.L_x_17) ;  /* 0xfffffffc00f08947 */ /* 0x000fea000383ffff */
[----:B------:R-:W-:-:S13]  /*14e0*/  LOP3.LUT P0, RZ, R0, 0xff, RZ, 0xc0, !PT ;  /* 0x000000ff00ff7812 */ /* 0x000fda000780c0ff */
[----:B------:R-:W-:Y:S05]  /*14f0*/  @!P0 EXIT ;  /* 0x000000000000894d */ /* 0x000fea0003800000 */
[----:B------:R-:W0:Y:S01]  /*1500*/  S2UR UR5, SR_CgaCtaId ;  /* 0x00000000000579c3 */ /* 0x000e220000008800 */
[CC--:B------:R-:W-:Y:S01]  /*1510*/  LEA.HI R0, R9.reuse, R4.reuse, RZ, 0x2 ;  /* 0x0000000409007211 */ /* 0x0c0fe200078f10ff */
[----:B------:R-:W-:Y:S01]  /*1520*/  UMOV UR42, 0x400 ;  /* 0x00000400002a7882 */ /* 0x000fe20000000000 */
[----:B------:R-:W-:Y:S01]  /*1530*/  LEA.HI R9, R9, R4, RZ, 0x5 ;  /* 0x0000000409097211 */ /* 0x000fe200078f28ff */
[----:B------:R-:W-:Y:S01]  /*1540*/  USHF.R.U32.HI UR4, URZ, 0x2, UR37 ;  /* 0x000000023f047899 */ /* 0x000fe20008011625 */
[--C-:B------:R-:W-:Y:S01]  /*1550*/  SHF.R.S32.HI R90, RZ, 0x2, R0.reuse ;  /* 0x00000002ff5a7819 */ /* 0x100fe20000011400 */
[----:B------:R-:W-:Y:S01]  /*1560*/  ULOP3.LUT UR45, UR37, 0x3, URZ, 0xc0, !UPT ;  /* 0x00000003252d7892 */ /* 0x000fe2000f8ec03f */
[----:B------:R-:W-:Y:S01]  /*1570*/  SHF.R.S32.HI R3, RZ, 0x1f, R0 ;  /* 0x0000001fff037819 */ /* 0x000fe20000011400 */
[----:B------:R-:W1:Y:S01]  /*1580*/  LDC.64 R6, c[0x0][0x5c8] ;  /* 0x00017200ff067b82 */ /* 0x000e620000000a00 */
[----:B------:R-:W-:Y:S01]  /*1590*/  SHF.R.S32.HI R9, RZ, 0x5, R9 ;  /* 0x00000005ff097819 */ /* 0x000fe20000011409 */
[----:B------:R-:W-:Y:S01]  /*15a0*/  UISETP.LT.AND UP1, UPT, UR37, 0x1, UPT ;  /* 0x000000012500788c */ /* 0x000fe2000bf21270 */
[----:B------:R-:W-:Y:S01]  /*15b0*/  LEA.HI R3, R3, R90, RZ, 0x3 ;  /* 0x0000005a03037211 */ /* 0x000fe200078f18ff */
[----:B------:R-:W-:Y:S01]  /*15c0*/  ULOP3.LUT UR4, UR4, 0x1, URZ, 0xc0, !UPT ;  /* 0x0000000104047892 */ /* 0x000fe2000f8ec03f */
[----:B------:R-:W-:-:S02]  /*15d0*/  ULDC UR44, c[0x0][0x658] ;  /* 0x00019600002c7ab9 */ /* 0x000fc40000000800 */
[----:B------:R-:W-:Y:S01]  /*15e0*/  LOP3.LUT R3, R3, 0xfffffff8, RZ, 0xc0, !PT ;  /* 0xfffffff803037812 */ /* 0x000fe200078ec0ff */
[----:B------:R-:W2:Y:S01]  /*15f0*/  LDC R96, c[0x0][0x288] ;  /* 0x0000a200ff607b82 */ /* 0x000ea20000000800 */
[----:B------:R-:W-:Y:S01]  /*1600*/  UMOV UR6, 0xffffffff ;  /* 0xffffffff00067882 */ /* 0x000fe20000000000 */
[----:B------:R-:W-:Y:S01]  /*1610*/  ULDC UR8, c[0x0][0x284] ;  /* 0x0000a10000087ab9 */ /* 0x000fe20000000800 */
[----:B------:R-:W-:Y:S01]  /*1620*/  USEL UR45, UR45, URZ, !UP0 ;  /* 0x0000003f2d2d7287 */ /* 0x000fe2000c000000 */
[----:B------:R-:W-:Y:S01]  /*1630*/  IMAD.IADD R90, R90, 0x1, -R3 ;  /* 0x000000015a5a7824 */ /* 0x000fe200078e0a03 */
[----:B------:R-:W-:Y:S01]  /*1640*/  LOP3.LUT R3, R0, 0xfffffffc, RZ, 0xc0, !PT ;  /* 0xfffffffc00037812 */ /* 0x000fe200078ec0ff */
[----:B------:R-:W-:Y:S01]  /*1650*/  VIADD R0, R5, 0xffffffff ;  /* 0xffffffff05007836 */ /* 0x000fe20000000000 */
[----:B------:R-:W-:Y:S01]  /*1660*/  USEL UR46, UR37, 0x1, UP1 ;  /* 0x00000001252e7887 */ /* 0x000fe20008800000 */
[--C-:B------:R-:W-:Y:S01]  /*1670*/  IMAD R99, R9, -0x10, -R90.reuse ;  /* 0xfffffff009637824 */ /* 0x100fe200078e0a5a */
[----:B0-----:R-:W-:Y:S01]  /*1680*/  ULEA UR42, UR5, UR42, 0x18 ;  /* 0x0000002a052a7291 */ /* 0x001fe2000f8ec03f */
[----:B------:R-:W-:Y:S01]  /*1690*/  IMAD.IADD R3, R4, 0x1, -R3 ;  /* 0x0000000104037824 */ /* 0x000fe200078e0a03 */
[C---:B------:R-:W-:Y:S01]  /*16a0*/  ISETP.NE.AND P0, PT, R0.reuse, RZ, PT ;  /* 0x000000ff0000720c */ /* 0x040fe20003f05270 */
[----:B------:R-:W-:Y:S01]  /*16b0*/  IMAD.SHL.U32 R0, R0, 0x8, RZ ;  /* 0x0000000800007824 */ /* 0x000fe200078e00ff */
[----:B------:R-:W-:Y:S01]  /*16c0*/  UIADD3 UR50, UR42, 0x50, URZ ;  /* 0x000000502a327890 */ /* 0x000fe2000fffe03f */
[--C-:B------:R-:W-:Y:S01]  /*16d0*/  SHF.R.S32.HI R91, RZ, 0x1f, R90.reuse ;  /* 0x0000001fff5b7819 */ /* 0x100fe2000001145a */
[----:B------:R-:W-:Y:S01]  /*16e0*/  IMAD.SHL.U32 R92, R3, 0x2, RZ ;  /* 0x00000002035c7824 */ /* 0x000fe200078e00ff */
[----:B------:R-:W-:Y:S01]  /*16f0*/  USHF.L.U32 UR6, UR6, UR44, URZ ;  /* 0x0000002c06067299 */ /* 0x000fe2000800063f */
[----:B------:R-:W-:Y:S01]  /*1700*/  LOP3.LUT R0, R0, 0x8, RZ, 0xc0, !PT ;  /* 0x0000000800007812 */ /* 0x000fe200078ec0ff */
[----:B------:R-:W-:Y:S01]  /*1710*/  UISETP.EQ.U32.AND UP0, UPT, UR4, 0x1, !UP0 ;  /* 0x000000010400788c */ /* 0x000fe2000c702070 */
[----:B------:R-:W-:Y:S01]  /*1720*/  IMAD.WIDE R90, R9, 0x10, R90 ;  /* 0x00000010095a7825 */ /* 0x000fe200078e025a */
[C---:B-1----:R-:W-:Y:S01]  /*1730*/  SHF.L.U64.HI R94, R6.reuse, 0x3, R7 ;  /* 0x00000003065e7819 */ /* 0x042fe20000010207 */
[----:B------:R-:W-:Y:S01]  /*1740*/  ULDC UR43, c[0x0][0x600] ;  /* 0x00018000002b7ab9 */ /* 0x000fe20000000800 */
[----:B------:R-:W-:Y:S01]  /*1750*/  SEL R100, RZ, 0x1, P0 ;  /* 0x00000001ff647807 */ /* 0x000fe20000000000 */
[----:B------:R-:W-:Y:S01]  /*1760*/  IMAD.SHL.U32 R95, R6, 0x8, RZ ;  /* 0x00000008065f7824 */ /* 0x000fe200078e00ff */
[----:B------:R-:W-:Y:S01]  /*1770*/  LEA R97, R5, UR50, 0x3 ;  /* 0x0000003205617c11 */ /* 0x000fe2000f8e18ff */
[----:B--2---:R-:W-:Y:S01]  /*1780*/  IMAD R96, R3, -0x2, R96 ;  /* 0xfffffffe03607824 */ /* 0x004fe200078e0260 */
[C---:B------:R-:W-:Y:S01]  /*1790*/  LOP3.LUT R101, R0.reuse, 0x8, RZ, 0x3c, !PT ;  /* 0x0000000800657812 */ /* 0x040fe200078e3cff */
[----:B------:R-:W-:Y:S01]  /*17a0*/  VIADD R99, R99, UR8 ;  /* 0x0000000863637c36 */ /* 0x000fe20008000000 */
[----:B------:R-:W-:Y:S01]  /*17b0*/  LOP3.LUT R98, R0, 0x18, RZ, 0x3c, !PT ;  /* 0x0000001800627812 */ /* 0x000fe200078e3cff */
[----:B------:R-:W-:Y:S01]  /*17c0*/  UMOV UR7, 0x1 ;  /* 0x0000000100077882 */ /* 0x000fe20000000000 */
[----:B------:R-:W-:Y:S01]  /*17d0*/  SHF.R.S32.HI R93, RZ, 0x1f, R92 ;  /* 0x0000001fff5d7819 */ /* 0x000fe2000001145c */
[----:B------:R-:W-:-:S02]  /*17e0*/  ULOP3.LUT UR49, UR40, 0x1, URZ, 0xfc, !UPT ;  /* 0x0000000128317892 */ /* 0x000fc4000f8efc3f */
[----:B------:R-:W-:Y:S02]  /*17f0*/  USHF.L.U32 UR36, UR37, 0x1, URZ ;  /* 0x0000000125247899 */ /* 0x000fe4000800063f */
[----:B------:R-:W-:Y:S02]  /*1800*/  USHF.L.U64.HI UR41, UR52, 0x1, UR39 ;  /* 0x0000000134297899 */ /* 0x000fe40008010227 */
[----:B------:R-:W-:Y:S02]  /*1810*/  UIADD3 UR43, UR43, -0x1, URZ ;  /* 0xffffffff2b2b7890 */ /* 0x000fe4000fffe03f */
[----:B------:R-:W-:Y:S02]  /*1820*/  USHF.L.U32 UR44, UR7, UR44, URZ ;  /* 0x0000002c072c7299 */ /* 0x000fe4000800063f */
[----:B------:R-:W-:Y:S02]  /*1830*/  UIADD3 UR46, -UR46, UR37, URZ ;  /* 0x000000252e2e7290 */ /* 0x000fe4000fffe13f */
[----:B------:R-:W-:-:S02]  /*1840*/  ULOP3.LUT UR47, URZ, UR6, URZ, 0x33, !UPT ;  /* 0x000000063f2f7292 */ /* 0x000fc4000f8e333f */
[----:B------:R-:W-:-:S12]  /*1850*/  USEL UR48, URZ, 0x1, !UP0 ;  /* 0x000000013f307887 */ /* 0x000fd8000c000000 */
.L_x_165:
[----:B------:R-:W-:-:S04]  /*1860*/  SHF.L.U32 R0, R100, 0x1f, RZ ;  /* 0x0000001f64007819 */ /* 0x000fc800000006ff */
[----:B------:R-:W0:Y:S02]  /*1870*/  SYNCS.PHASECHK.TRANS64.TRYWAIT P0, [R97+URZ+-0x8], R0 ;  /* 0xfffff800610075a7 */ /* 0x000e24000800017f */
[----:B012345:R-:W-:Y:S05]  /*1880*/  @!P0 BRA `(.L_x_18) ;  /* 0x0000006400c88947 */ /* 0x03ffea0003800000 */
.L_x_187:
[----:B------:R-:W-:Y:S02]  /*1890*/  ULDC UR4, c[0x0][0x28c] ;  /* 0x0000a30000047ab9 */ /* 0x000fe40000000800 */
[----:B------:R-:W-:-:S13]  /*18a0*/  ISETP.LT.AND P0, PT, RZ, UR4, PT ;  /* 0x00000004ff007c0c */ /* 0x000fda000bf01270 */
[----:B------:R-:W-:Y:S05]  /*18b0*/  @P0 BRA `(.L_x_19) ;  /* 0x0000000000400947 */ /* 0x000fea0003800000 */
[----:B0-----:R-:W-:Y:S01]  /*18c0*/  MOV R0, 0x0 ;  /* 0x0000000000007802 */ /* 0x001fe20000000f00 */
[----:B------:R-:W-:Y:S01]  /*18d0*/  ULDC.64 UR4, c[0x4][0x68] ;  /* 0x01001a0000047ab9 */ /* 0x000fe20000000a00 */
[----:B------:R-:W-:Y:S01]  /*18e0*/  ULDC.64 UR6, c[0x4][0x8] ;  /* 0x0100020000067ab9 */ /* 0x000fe20000000a00 */
[----:B------:R-:W-:Y:S01]  /*18f0*/  IMAD.U32 R4, RZ, RZ, UR4 ;  /* 0x00000004ff047e24 */ /* 0x000fe2000f8e00ff */
[----:B------:R0:W1:Y:S01]  /*1900*/  LDC.64 R14, c[0x4][R0] ;  /* 0x01000000000e7b82 */ /* 0x0000620000000a00 */
[----:B------:R-:W-:Y:S01]  /*1910*/  IMAD.U32 R5, RZ, RZ, UR5 ;  /* 0x00000005ff057e24 */ /* 0x000fe2000f8e00ff */
[----:B------:R-:W-:Y:S01]  /*1920*/  ULDC.64 UR4, c[0x4][0x70] ;  /* 0x01001c0000047ab9 */ /* 0x000fe20000000a00 */
[----:B------:R-:W-:Y:S02]  /*1930*/  IMAD.U32 R10, RZ, RZ, UR6 ;  /* 0x00000006ff0a7e24 */ /* 0x000fe4000f8e00ff */
[----:B------:R-:W-:Y:S02]  /*1940*/  IMAD.U32 R6, RZ, RZ, UR4 ;  /* 0x00000004ff067e24 */ /* 0x000fe4000f8e00ff */
[----:B------:R-:W-:-:S02]  /*1950*/  IMAD.U32 R7, RZ, RZ, UR5 ;  /* 0x00000005ff077e24 */ /* 0x000fc4000f8e00ff */
[----:B------:R-:W-:Y:S02]  /*1960*/  IMAD.U32 R11, RZ, RZ, UR7 ;  /* 0x00000007ff0b7e24 */ /* 0x000fe4000f8e00ff */
[----:B------:R-:W-:Y:S02]  /*1970*/  IMAD.MOV.U32 R8, RZ, RZ, 0x1e1 ;  /* 0x000001e1ff087424 */ /* 0x000fe400078e00ff */
[----:B------:R-:W-:Y:S02]  /*1980*/  IMAD.MOV.U32 R12, RZ, RZ, 0x1 ;  /* 0x00000001ff0c7424 */ /* 0x000fe400078e00ff */
[----:B0-----:R-:W-:-:S07]  /*1990*/  IMAD.MOV.U32 R13, RZ, RZ, RZ ;  /* 0x000000ffff0d7224 */ /* 0x001fce00078e00ff */
[----:B------:R-:W-:-:S07]  /*19a0*/  LEPC R20, `(.L_x_19) ;  /* 0x000000001014794e */ /* 0x000fce0000000000 */
[----:B-1---5:R-:W-:Y:S05]  /*19b0*/  CALL.ABS.NOINC R14 ;  /* 0x000000000e007343 */ /* 0x022fea0003c00000 */
.L_x_19:
[----:B0-----:R-:W-:-:S05]  /*19c0*/  IMAD.U32 R0, RZ, RZ, UR49 ;  /* 0x00000031ff007e24 */ /* 0x001fca000f8e00ff */
[----:B------:R-:W-:-:S13]  /*19d0*/  ISETP.NE.AND P0, PT, R0, 0x3, PT ;  /* 0x000000030000780c */ /* 0x000fda0003f05270 */
[----:B------:R-:W-:Y:S05]  /*19e0*/  @!P0 BRA `(.L_x_20) ;  /* 0x0000000000048947 */ /* 0x000fea0003800000 */
[----:B------:R-:W-:Y:S01]  /*19f0*/  BPT.TRAP 0x1 ;  /* 0x000000040000795c */ /* 0x000fe20000300000 */
.L_x_20:
[----:B------:R-:W-:Y:S02]  /*1a00*/  IMAD.U32 R3, RZ, RZ, UR45 ;  /* 0x0000002dff037e24 */ /* 0x000fe4000f8e00ff */
[----:B------:R-:W-:-:S03]  /*1a10*/  IMAD.U32 R0, RZ, RZ, UR48 ;  /* 0x00000030ff007e24 */ /* 0x000fc6000f8e00ff */
[----:B------:R-:W-:Y:S02]  /*1a20*/  LEA R3, R3, UR42, 0x3 ;  /* 0x0000002a03037c11 */ /* 0x000fe4000f8e18ff */
[----:B------:R-:W-:-:S04]  /*1a30*/  SHF.L.U32 R0, R0, 0x1f, RZ ;  /* 0x0000001f00007819 */ /* 0x000fc800000006ff */
[----:B------:R0:W1:Y:S01]  /*1a40*/  SYNCS.PHASECHK.TRANS64.TRYWAIT P1, [R3+URZ], R0 ;  /* 0x00000000030075a7 */ /* 0x000062000802017f */
[----:B------:R-:W-:Y:S05]  /*1a50*/  @!P0 BRA `(.L_x_21) ;  /* 0x0000000000048947 */ /* 0x000fea0003800000 */
[----:B------:R-:W-:Y:S01]  /*1a60*/  BPT.TRAP 0x1 ;  /* 0x000000040000795c */ /* 0x000fe20000300000 */
.L_x_21:
[----:B------:R-:W-:-:S05]  /*1a70*/  IMAD.U32 R4, RZ, RZ, UR46 ;  /* 0x0000002eff047e24 */ /* 0x000fca000f8e00ff */
[----:B------:R-:W-:Y:S01]  /*1a80*/  ISETP.GE.AND P2, PT, R4, 0x1, PT ;  /* 0x000000010400780c */ /* 0x000fe20003f46270 */
[----:B-1----:R-:W-:-:S12]  /*1a90*/  @P1 BRA `(.L_x_22) ;  /* 0x0000000000081947 */ /* 0x002fd80003800000 */
[----:B------:R-:W1:Y:S02]  /*1aa0*/  SYNCS.PHASECHK.TRANS64.TRYWAIT P1, [R3+URZ], R0 ;  /* 0x00000000030075a7 */ /* 0x000e64000802017f */
[----:B-1----:R-:W-:Y:S05]  /*1ab0*/  @!P1 BRA `(.L_x_23) ;  /* 0x0000006400509947 */ /* 0x002fea0003800000 */
.L_x_22:
[----:B------:R-:W-:Y:S05]  /*1ac0*/  WARPSYNC.ALL ;  /* 0x0000000000007948 */ /* 0x000fea0003800000 */
[----:B------:R-:W-:Y:S01]  /*1ad0*/  UIADD3 UR4, UR42, 0x180, URZ ;  /* 0x000001802a047890 */ /* 0x000fe2000fffe03f */
[----:B------:R-:W-:Y:S01]  /*1ae0*/  WARPGROUP.ARRIVE ;  /* 0x00000000000079c5 */ /* 0x000fe20000000000 */
[----:B------:R-:W-:Y:S02]  /*1af0*/  UIADD3 UR5, UR42, 0x10180, URZ ;  /* 0x000101802a057890 */ /* 0x000fe4000fffe03f */
[----:B------:R-:W-:Y:S02]  /*1b00*/  USHF.R.U32.HI UR4, URZ, 0x4, UR4 ;  /* 0x000000043f047899 */ /* 0x000fe40008011604 */
[----:B------:R-:W-:-:S02]  /*1b10*/  USHF.R.U32.HI UR5, URZ, 0x4, UR5 ;  /* 0x000000043f057899 */ /* 0x000fc40008011605 */
[----:B------:R-:W-:Y:S02]  /*1b20*/  ULOP3.LUT UR4, UR4, 0x3fff, URZ, 0xc0, !UPT ;  /* 0x00003fff04047892 */ /* 0x000fe4000f8ec03f */
[----:B------:R-:W-:Y:S02]  /*1b30*/  ULOP3.LUT UR5, UR5, 0x3fff, URZ, 0xc0, !UPT ;  /* 0x00003fff05057892 */ /* 0x000fe4000f8ec03f */
[----:B------:R-:W-:Y:S02]  /*1b40*/  ULOP3.LUT UR8, UR4, 0x10000, URZ, 0xfc, !UPT ;  /* 0x0001000004087892 */ /* 0x000fe4000f8efc3f */
[----:B------:R-:W-:Y:S02]  /*1b50*/  ULOP3.LUT UR9, UR5, 0x10000, URZ, 0xfc, !UPT ;  /* 0x0001000005097892 */ /* 0x000fe4000f8efc3f */
[----:B------:R-:W-:Y:S02]  /*1b60*/  ULEA UR11, UR45, UR8, 0xa ;  /* 0x000000082d0b7291 */ /* 0x000fe4000f8e503f */
[----:B------:R-:W-:Y:S01]  /*1b70*/  ULEA UR10, UR45, UR9, 0xb ;  /* 0x000000092d0a7291 */ /* 0x000fe2000f8e583f */
[----:B------:R-:W-:Y:S01]  /*1b80*/  UMOV UR5, 0x40000040 ;  /* 0x4000004000057882 */ /* 0x000fe20000000000 */
[----:B------:R-:W-:-:S03]  /*1b90*/  UMOV UR7, 0x40000040 ;  /* 0x4000004000077882 */ /* 0x000fc60000000000 */
[----:B------:R-:W-:Y:S02]  /*1ba0*/  UMOV UR4, UR11 ;  /* 0x0000000b00047c82 */ /* 0x000fe40008000000 */
[----:B------:R-:W-:Y:S02]  /*1bb0*/  UMOV UR6, UR10 ;  /* 0x0000000a00067c82 */ /* 0x000fe40008000000 */
[----:B------:R-:W-:Y:S01]  /*1bc0*/  HGMMA.64x128x8.F32.TF32 R24, gdesc[UR4], RZ, !UPT, gsb0 ;  /* 0x05e00000041879f0 */ /* 0x000fe2000c0028ff */
[----:B------:R-:W-:Y:S02]  /*1bd0*/  UIADD3 UR4, UR11, 0x2, URZ ;  /* 0x000000020b047890 */ /* 0x000fe4000fffe03f */
[----:B------:R-:W-:Y:S01]  /*1be0*/  UIADD3 UR6, UR10, 0x2, URZ ;  /* 0x000000020a067890 */ /* 0x000fe2000fffe03f */
[----:B------:R-:W-:Y:S01]  /*1bf0*/  UMOV UR5, 0x40000040 ;  /* 0x4000004000057882 */ /* 0x000fe20000000000 */
[----:B------:R-:W-:Y:S01]  /*1c00*/  UMOV UR7, 0x40000040 ;  /* 0x4000004000077882 */ /* 0x000fe20000000000 */
[----:B------:R-:W-:-:S02]  /*1c10*/  WARPGROUP.DEPBAR.LE gsb0, 0x0 ;  /* 0x00008000000079c5 */ /* 0x000fc40000010000 */
[----:B------:R-:W-:-:S06]  /*1c20*/  WARPGROUP.ARRIVE ;  /* 0x00000000000079c5 */ /* 0x000fcc0000000000 */
[----:B------:R-:W-:Y:S01]  /*1c30*/  HGMMA.64x128x8.F32.TF32 R24, gdesc[UR4], R24, gsb0 ;  /* 0x05e00000041879f0 */ /* 0x000fe20008002818 */
[----:B------:R-:W-:Y:S02]  /*1c40*/  UIADD3 UR4, UR11, 0x4, URZ ;  /* 0x000000040b047890 */ /* 0x000fe4000fffe03f */
[----:B------:R-:W-:Y:S01]  /*1c50*/  UIADD3 UR6, UR10, 0x4, URZ ;  /* 0x000000040a067890 */ /* 0x000fe2000fffe03f */
[----:B------:R-:W-:Y:S01]  /*1c60*/  UMOV UR5, 0x40000040 ;  /* 0x4000004000057882 */ /* 0x000fe20000000000 */
[----:B------:R-:W-:Y:S01]  /*1c70*/  UMOV UR7, 0x40000040 ;  /* 0x4000004000077882 */ /* 0x000fe20000000000 */
[----:B------:R-:W-:Y:S02]  /*1c80*/  WARPGROUP.DEPBAR.LE gsb0, 0x0 ;  /* 0x00008000000079c5 */ /* 0x000fe40000010000 */
        /* <DEDUP_REMOVED lines=36> */
[----:B------:R-:W-:Y:S03]  /*1ed0*/  HGMMA.64x128x8.F32.TF32 R24, gdesc[UR4], R24, gsb0 ;  /* 0x05e00000041879f0 */ /* 0x000fe60008002818 */
[----:B------:R-:W-:Y:S02]  /*1ee0*/  WARPGROUP.DEPBAR.LE gsb0, 0x0 ;  /* 0x00008000000079c5 */ /* 0x000fe40000010000 */
[----:B------:R-:W-:Y:S05]  /*1ef0*/  @!P2 BRA `(.L_x_24) ;  /* 0x000000040088a947 */ /* 0x000fea0003800000 */
[----:B------:R-:W-:Y:S01]  /*1f00*/  UIADD3 UR10, UR45, 0x1, URZ ;  /* 0x000000012d0a7890 */ /* 0x000fe2000fffe03f */
[----:B01----:R-:W-:Y:S02]  /*1f10*/  IMAD.U32 R0, RZ, RZ, UR46 ;  /* 0x0000002eff007e24 */ /* 0x003fe4000f8e00ff */
[----:B------:R-:W-:Y:S01]  /*1f20*/  IMAD.U32 R3, RZ, RZ, UR45 ;  /* 0x0000002dff037e24 */ /* 0x000fe2000f8e00ff */
[----:B------:R-:W-:-:S04]  /*1f30*/  UISETP.NE.AND UP0, UPT, UR10, 0x4, UPT ;  /* 0x000000040a00788c */ /* 0x000fc8000bf05270 */
[----:B------:R-:W-:Y:S02]  /*1f40*/  USEL UR4, URZ, 0x1, UP0 ;  /* 0x000000013f047887 */ /* 0x000fe40008000000 */
[----:B------:R-:W-:Y:S02]  /*1f50*/  USEL UR10, UR10, URZ, UP0 ;  /* 0x0000003f0a0a7287 */ /* 0x000fe40008000000 */
[----:B------:R-:W-:-:S06]  /*1f60*/  ULOP3.LUT UR4, UR48, UR4, URZ, 0x3c, !UPT ;  /* 0x0000000430047292 */ /* 0x000fcc000f8e3c3f */
[----:B------:R-:W-:-:S07]  /*1f70*/  IMAD.U32 R6, RZ, RZ, UR4 ;  /* 0x00000004ff067e24 */ /* 0x000fce000f8e00ff */
.L_x_31:
[----:B------:R-:W-:Y:S05]  /*1f80*/  @!P0 BRA `(.L_x_25) ;  /* 0x0000000000048947 */ /* 0x000fea0003800000 */
[----:B------:R-:W-:Y:S01]  /*1f90*/  BPT.TRAP 0x1 ;  /* 0x000000040000795c */ /* 0x000fe20000300000 */
.L_x_25:
[----:B------:R-:W-:Y:S01]  /*1fa0*/  ULEA UR4, UR10, UR42, 0x3 ;  /* 0x0000002a0a047291 */ /* 0x000fe2000f8e183f */
[----:B------:R-:W-:-:S08]  /*1fb0*/  SHF.L.U32 R4, R6, 0x1f, RZ ;  /* 0x0000001f06047819 */ /* 0x000fd000000006ff */
[----:B------:R0:W1:Y:S01]  /*1fc0*/  SYNCS.PHASECHK.TRANS64.TRYWAIT P1, [UR4], R4 ;  /* 0x00000004ff0075a7 */ /* 0x0000620008020144 */
[----:B------:R-:W-:Y:S05]  /*1fd0*/  @!P0 BRA `(.L_x_26) ;  /* 0x0000000000048947 */ /* 0x000fea0003800000 */
[----:B------:R-:W-:Y:S01]  /*1fe0*/  BPT.TRAP 0x1 ;  /* 0x000000040000795c */ /* 0x000fe20000300000 */
.L_x_26:
[----:B-1----:R-:W-:Y:S05]  /*1ff0*/  @P1 BRA `(.L_x_27) ;  /* 0x0000000000081947 */ /* 0x002fea0003800000 */
[----:B------:R-:W1:Y:S02]  /*2000*/  SYNCS.PHASECHK.TRANS64.TRYWAIT P1, [UR4], R4 ;  /* 0x00000004ff0075a7 */ /* 0x000e640008020144 */
[----:B-1----:R-:W-:Y:S05]  /*2010*/  @!P1 BRA `(.L_x_28) ;  /* 0x00000060000c9947 */ /* 0x002fea0003800000 */
.L_x_27:
[----:B------:R-:W-:Y:S01]  /*2020*/  ULEA UR12, UR10, UR8, 0xa ;  /* 0x000000080a0c7291 */ /* 0x000fe2000f8e503f */
[----:B------:R-:W-:Y:S01]  /*2030*/  WARPGROUP.ARRIVE ;  /* 0x00000000000079c5 */ /* 0x000fe20000000000 */
[----:B------:R-:W-:Y:S01]  /*2040*/  ULEA UR11, UR10, UR9, 0xb ;  /* 0x000000090a0b7291 */ /* 0x000fe2000f8e583f */
[----:B------:R-:W-:Y:S01]  /*2050*/  UMOV UR5, 0x40000040 ;  /* 0x4000004000057882 */ /* 0x000fe20000000000 */
[----:B------:R-:W-:-:S03]  /*2060*/  UMOV UR7, 0x40000040 ;  /* 0x4000004000077882 */ /* 0x000fc60000000000 */
[----:B------:R-:W-:Y:S02]  /*2070*/  UMOV UR4, UR12 ;  /* 0x0000000c00047c82 */ /* 0x000fe40008000000 */
[----:B------:R-:W-:Y:S02]  /*2080*/  UMOV UR6, UR11 ;  /* 0x0000000b00067c82 */ /* 0x000fe40008000000 */
[----:B------:R-:W-:Y:S01]  /*2090*/  HGMMA.64x128x8.F32.TF32 R24, gdesc[UR4], R24, gsb0 ;  /* 0x05e00000041879f0 */ /* 0x000fe20008002818 */
        /* <DEDUP_REMOVED lines=51> */
[----:B------:R-:W-:Y:S01]  /*23d0*/  BPT.TRAP 0x1 ;  /* 0x000000040000795c */ /* 0x000fe20000300000 */
.L_x_29:
[----:B------:R-:W-:Y:S01]  /*23e0*/  ISETP.NE.AND P1, PT, R23, RZ, PT ;  /* 0x000000ff1700720c */ /* 0x000fe20003f25270 */
[----:B------:R-:W-:-:S12]  /*23f0*/  UISETP.GT.U32.AND UP0, UPT, UR40, 0x1, UPT ;  /* 0x000000012800788c */ /* 0x000fd8000bf04070 */
[----:B01----:R-:W-:-:S05]  /*2400*/  @P1 LEA R4, R3, UR42, 0x3 ;  /* 0x0000002a03041c11 */ /* 0x003fca000f8e18ff */
[----:B------:R-:W-:-:S05]  /*2410*/  @P1 VIADD R5, R4, 0x20 ;  /* 0x0000002004051836 */ /* 0x000fca0000000000 */
[----:B------:R-:W-:-:S04]  /*2420*/  @P1 PRMT R5, R22, 0x654, R5 ;  /* 0x0000065416051816 */ /* 0x000fc80000000005 */
[----:B------:R0:W-:Y:S01]  /*2430*/  @P1 SYNCS.ARRIVE.TRANS64.RED.A1T0 RZ, [R5+URZ], RZ ;  /* 0x000000ff05ff19a7 */ /* 0x0001e2000810043f */
[----:B------:R-:W-:-:S13]  /*2440*/  PLOP3.LUT P1, PT, PT, PT, UP0, 0x80, 0x0 ;  /* 0x000000000000781c */ /* 0x000fda0003f2f008 */
[----:B0-----:R-:W-:Y:S05]  /*2450*/  @P1 BRA `(.L_x_30) ;  /* 0x0000000000041947 */ /* 0x001fea0003800000 */
[----:B------:R-:W-:Y:S01]  /*2460*/  BPT.TRAP 0x1 ;  /* 0x000000040000795c */ /* 0x000fe20000300000 */
.L_x_30:
[----:B------:R-:W-:Y:S01]  /*2470*/  UIADD3 UR10, UR10, 0x1, URZ ;  /* 0x000000010a0a7890 */ /* 0x000fe2000fffe03f */
[C---:B------:R-:W-:Y:S01]  /*2480*/  ISETP.GT.AND P2, PT, R0.reuse, 0x1, PT ;  /* 0x000000010000780c */ /* 0x040fe20003f44270 */
[----:B------:R-:W-:Y:S02]  /*2490*/  VIADD R3, R3, 0x1 ;  /* 0x0000000103037836 */ /* 0x000fe40000000000 */
[----:B------:R-:W-:Y:S01]  /*24a0*/  UISETP.NE.AND UP0, UPT, UR10, 0x4, UPT ;  /* 0x000000040a00788c */ /* 0x000fe2000bf05270 */
[----:B------:R-:W-:Y:S02]  /*24b0*/  VIADD R0, R0, 0xffffffff ;  /* 0xffffffff00007836 */ /* 0x000fe40000000000 */
[C---:B------:R-:W-:Y:S01]  /*24c0*/  ISETP.NE.AND P1, PT, R3.reuse, 0x4, PT ;  /* 0x000000040300780c */ /* 0x040fe20003f25270 */
[----:B------:R-:W-:Y:S02]  /*24d0*/  USEL UR4, URZ, 0x1, UP0 ;  /* 0x000000013f047887 */ /* 0x000fe40008000000 */
[----:B------:R-:W-:Y:S01]  /*24e0*/  USEL UR10, UR10, URZ, UP0 ;  /* 0x0000003f0a0a7287 */ /* 0x000fe20008000000 */
[----:B------:R-:W-:-:S03]  /*24f0*/  SEL R3, R3, RZ, P1 ;  /* 0x000000ff03037207 */ /* 0x000fc60000800000 */
[----:B------:R-:W-:Y:S01]  /*2500*/  LOP3.LUT R6, R6, UR4, RZ, 0x3c, !PT ;  /* 0x0000000406067c12 */ /* 0x000fe2000f8e3cff */
[----:B------:R-:W-:Y:S07]  /*2510*/  @P2 BRA `(.L_x_31) ;  /* 0xfffffff800982947 */ /* 0x000fee000383ffff */
.L_x_24:
[----:B01----:R-:W0:Y:S01]  /*2520*/  LDC R0, c[0x0][0x28c] ;  /* 0x0000a300ff007b82 */ /* 0x003e220000000800 */
[----:B------:R1:W-:Y:S01]  /*2530*/  SYNCS.ARRIVE.TRANS64.A1T0 RZ, [R101+UR50], RZ ;  /* 0x000000ff65ff79a7 */ /* 0x0003e20008100032 */
[----:B0-----:R-:W-:-:S13]  /*2540*/  ISETP.GE.AND P1, PT, R0, 0x1, PT ;  /* 0x000000010000780c */ /* 0x001fda0003f26270 */
[----:B-1----:R-:W-:Y:S05]  /*2550*/  @!P1 BRA `(.L_x_32) ;  /* 0x0000000000409947 */ /* 0x002fea0003800000 */
[----:B------:R-:W-:Y:S05]  /*2560*/  @!P0 BRA `(.L_x_33) ;  /* 0x0000000000048947 */ /* 0x000fea0003800000 */
[----:B------:R-:W-:Y:S01]  /*2570*/  BPT.TRAP 0x1 ;  /* 0x000000040000795c */ /* 0x000fe20000300000 */
.L_x_33:
[----:B------:R-:W-:Y:S01]  /*2580*/  ISETP.NE.AND P0, PT, R23, RZ, PT ;  /* 0x000000ff1700720c */ /* 0x000fe20003f05270 */
[----:B------:R-:W-:-:S12]  /*2590*/  IMAD.U32 R3, RZ, RZ, UR42 ;  /* 0x0000002aff037e24 */ /* 0x000fd8000f8e00ff */
[----:B------:R-:W-:-:S05]  /*25a0*/  VOTEU.ANY UP0, P0 ;  /* 0x00000000003f7886 */ /* 0x000fca0000000100 */
[----:B------:R-:W-:Y:S02]  /*25b0*/  @UP0 UIADD3 UR4, UR46, UR45, URZ ;  /* 0x0000002d2e040290 */ /* 0x000fe4000fffe03f */
[----:B------:R-:W-:-:S04]  /*25c0*/  UISETP.GT.U32.AND UP0, UPT, UR40, 0x1, UPT ;  /* 0x000000012800788c */ /* 0x000fc8000bf04070 */
[----:B------:R-:W-:-:S04]  /*25d0*/  IMAD.U32 R0, RZ, RZ, UR4 ;  /* 0x00000004ff007e24 */ /* 0x000fc8000f8e00ff */
[----:B------:R-:W-:-:S05]  /*25e0*/  @P0 IMAD.SHL.U32 R0, R0, 0x8, RZ ;  /* 0x0000000800000824 */ /* 0x000fca00078e00ff */
[----:B------:R-:W-:-:S04]  /*25f0*/  @P0 LOP3.LUT R0, R0, 0x18, RZ, 0xc0, !PT ;  /* 0x0000001800000812 */ /* 0x000fc800078ec0ff */
[----:B------:R-:W-:-:S04]  /*2600*/  @P0 IADD3 R3, R3, 0x20, R0 ;  /* 0x0000002003030810 */ /* 0x000fc80007ffe000 */
[----:B------:R-:W-:-:S04]  /*2610*/  @P0 PRMT R3, R22, 0x654, R3 ;  /* 0x0000065416030816 */ /* 0x000fc80000000003 */
[----:B------:R0:W-:Y:S01]  /*2620*/  @P0 SYNCS.ARRIVE.TRANS64.RED.A1T0 RZ, [R3+URZ], RZ ;  /* 0x000000ff03ff09a7 */ /* 0x0001e2000810043f */
[----:B------:R-:W-:-:S13]  /*2630*/  PLOP3.LUT P0, PT, PT, PT, UP0, 0x80, 0x0 ;  /* 0x000000000000781c */ /* 0x000fda0003f0f008 */
[----:B0-----:R-:W-:Y:S05]  /*2640*/  @P0 BRA `(.L_x_32) ;  /* 0x0000000000040947 */ /* 0x001fea0003800000 */
[----:B------:R-:W-:Y:S01]  /*2650*/  BPT.TRAP 0x1 ;  /* 0x000000040000795c */ /* 0x000fe20000300000 */
.L_x_32:
[----:B------:R-:W-:Y:S02]  /*2660*/  SHF.L.U32 R0, R100, 0x1f, RZ ;  /* 0x0000001f64007819 */ /* 0x000fe400000006ff */
[----:B------:R-:W-:Y:S02]  /*2670*/  SHF.R.S32.HI R9, RZ, 0x1f, R19 ;  /* 0x0000001fff097819 */ /* 0x000fe40000011413 */
[----:B------:R-:W0:Y:S02]  /*2680*/  SYNCS.PHASECHK.TRANS64.TRYWAIT P0, [R97+URZ+0x8], R0 ;  /* 0x00000800610075a7 */ /* 0x000e24000800017f */
[----:B0-----:R-:W-:Y:S05]  /*2690*/  @!P0 BRA `(.L_x_34) ;  /* 0x0000005800848947 */ /* 0x001fea0003800000 */
.L_x_188:
[----:B------:R-:W-:Y:S01]  /*26a0*/  ULDC.64 UR4, c[0x0][0x5d0] ;  /* 0x0001740000047ab9 */ /* 0x000fe20000000a00 */
[----:B------:R-:W-:Y:S01]  /*26b0*/  ULDC UR6, c[0x0][0x284] ;  /* 0x0000a10000067ab9 */ /* 0x000fe20000000800 */
[----:B0-----:R-:W-:Y:S02]  /*26c0*/  IMAD R0, R9, UR4, RZ ;  /* 0x0000000409007c24 */ /* 0x001fe4000f8e02ff */
[----:B------:R-:W-:Y:S02]  /*26d0*/  IMAD.SHL.U32 R10, R2, 0x80, RZ ;  /* 0x00000080020a7824 */ /* 0x000fe400078e00ff */
[C---:B------:R-:W-:Y:S02]  /*26e0*/  IMAD R5, R19.reuse, UR5, R0 ;  /* 0x0000000513057c24 */ /* 0x040fe4000f8e0200 */
[----:B------:R-:W-:Y:S01]  /*26f0*/  IMAD.SHL.U32 R0, R18, 0x40, RZ ;  /* 0x0000004012007824 */ /* 0x000fe200078e00ff */
[----:B------:R-:W-:Y:S01]  /*2700*/  SHF.R.S32.HI R11, RZ, 0x1f, R10 ;  /* 0x0000001fff0b7819 */ /* 0x000fe2000001140a */
[----:B------:R-:W-:Y:S01]  /*2710*/  IMAD.WIDE.U32 R2, R19, UR4, R92 ;  /* 0x0000000413027c25 */ /* 0x000fe2000f8e005c */
[----:B------:R-:W-:-:S02]  /*2720*/  ULDC.64 UR4, c[0x0][0x5c8] ;  /* 0x0001720000047ab9 */ /* 0x000fc40000000a00 */
[----:B------:R-:W-:Y:S01]  /*2730*/  ISETP.GE.AND P0, PT, R0, UR6, PT ;  /* 0x0000000600007c0c */ /* 0x000fe2000bf06270 */
[----:B------:R-:W-:Y:S01]  /*2740*/  ULDC UR6, c[0x0][0x288] ;  /* 0x0000a20000067ab9 */ /* 0x000fe20000000800 */
[----:B------:R-:W-:Y:S01]  /*2750*/  IADD3 R2, P1, R10, R2, RZ ;  /* 0x000000020a027210 */ /* 0x000fe20007f3e0ff */
[----:B------:R-:W-:Y:S01]  /*2760*/  IMAD.WIDE R20, R18, 0x40, R90 ;  /* 0x0000004012147825 */ /* 0x000fe200078e025a */
[----:B------:R-:W-:Y:S02]  /*2770*/  ISETP.GE.OR P0, PT, R10, UR6, P0 ;  /* 0x000000060a007c0c */ /* 0x000fe40008706670 */
[----:B------:R-:W-:Y:S01]  /*2780*/  IADD3.X R3, R11, R3, R5, P1, !PT ;  /* 0x000000030b037210 */ /* 0x000fe20000ffe405 */
[----:B------:R-:W-:-:S04]  /*2790*/  IMAD R7, R21, UR4, RZ ;  /* 0x0000000415077c24 */ /* 0x000fc8000f8e02ff */
[C---:B------:R-:W-:Y:S02]  /*27a0*/  IMAD R7, R20.reuse, UR5, R7 ;  /* 0x0000000514077c24 */ /* 0x040fe4000f8e0207 */
[----:B------:R-:W-:-:S04]  /*27b0*/  IMAD.WIDE.U32 R102, R20, UR4, R2 ;  /* 0x0000000414667c25 */ /* 0x000fc8000f8e0002 */
[----:B------:R-:W-:Y:S05]  /*27c0*/  @P0 BRA `(.L_x_35) ;  /* 0x0000003c00d80947 */ /* 0x000fea0003800000 */
[----:B-----5:R-:W-:Y:S01]  /*27d0*/  FSETP.NEU.AND P1, PT, R89, RZ, PT ;  /* 0x000000ff5900720b */ /* 0x020fe20003f2d000 */
[----:B------:R-:W-:Y:S01]  /*27e0*/  IMAD.IADD R14, R96, 0x1, -R10 ;  /* 0x00000001600e7824 */ /* 0x000fe200078e0a0a */
[----:B------:R-:W-:Y:S01]  /*27f0*/  BSSY B0, `(.L_x_35) ;  /* 0x00003f3000007945 */ /* 0x000fe20003800000 */
[----:B------:R-:W-:Y:S02]  /*2800*/  IMAD.IADD R0, R99, 0x1, -R0 ;  /* 0x0000000163007824 */ /* 0x000fe400078e0a00 */
[----:B------:R-:W-:Y:S01]  /*2810*/  IMAD.IADD R7, R103, 0x1, R7 ;  /* 0x0000000167077824 */ /* 0x000fe200078e0207 */
[----:B------:R-:W-:-:S04]  /*2820*/  ISETP.GT.AND P0, PT, R14, RZ, PT ;  /* 0x000000ff0e00720c */ /* 0x000fc80003f04270 */
[----:B------:R-:W-:-:S03]  /*2830*/  ISETP.GT.AND P2, PT, R0, RZ, P0 ;  /* 0x000000ff0000720c */ /* 0x000fc60000744270 */
[----:B------:R-:W-:Y:S10]  /*2840*/  @!P1 BRA `(.L_x_36) ;  /* 0x0000002c001c9947 */ /* 0x000ff40003800000 */
[----:B------:R-:W0:Y:S01]  /*2850*/  LDC.64 R104, c[0x0][0x5b8] ;  /* 0x00016e00ff687b82 */ /* 0x000e220000000a00 */
[----:B------:R-:W-:-:S07]  /*2860*/  ULDC.64 UR4, c[0x0][0x5c0] ;  /* 0x0001700000047ab9 */ /* 0x000fce0000000a00 */
[----:B------:R-:W1:Y:S08]  /*2870*/  LDC.64 R106, c[0x0][0x5b0] ;  /* 0x00016c00ff6a7b82 */ /* 0x000e700000000a00 */
[----:B------:R-:W2:Y:S01]  /*2880*/  LDC.64 R108, c[0x0][0x5a8] ;  /* 0x00016a00ff6c7b82 */ /* 0x000ea20000000a00 */
[-C--:B0-----:R-:W-:Y:S02]  /*2890*/  IMAD R4, R9, R104.reuse, RZ ;  /* 0x0000006809047224 */ /* 0x081fe400078e02ff */
[----:B------:R-:W-:-:S04]  /*28a0*/  IMAD.WIDE.U32 R2, R19, R104, R92 ;  /* 0x0000006813027225 */ /* 0x000fc800078e005c */
[----:B------:R-:W-:Y:S01]  /*28b0*/  IMAD R103, R19, R105, R4 ;  /* 0x0000006913677224 */ /* 0x000fe200078e0204 */
[----:B------:R-:W-:Y:S01]  /*28c0*/  IADD3 R4, P1, R10, R2, RZ ;  /* 0x000000020a047210 */ /* 0x000fe20007f3e0ff */
[----:B-1----:R-:W-:-:S03]  /*28d0*/  IMAD R2, R21, R106, RZ ;  /* 0x0000006a15027224 */ /* 0x002fc600078e02ff */
[----:B------:R-:W-:Y:S01]  /*28e0*/  IADD3.X R5, R11, R3, R103, P1, !PT ;  /* 0x000000030b057210 */ /* 0x000fe20000ffe467 */
[C---:B------:R-:W-:Y:S02]  /*28f0*/  IMAD R21, R20.reuse, R107, R2 ;  /* 0x0000006b14157224 */ /* 0x040fe400078e0202 */
[----:B------:R-:W-:-:S04]  /*2900*/  IMAD.WIDE.U32 R2, R20, R106, R4 ;  /* 0x0000006a14027225 */ /* 0x000fc800078e0004 */
[----:B------:R-:W-:Y:S01]  /*2910*/  IMAD.IADD R3, R3, 0x1, R21 ;  /* 0x0000000103037824 */ /* 0x000fe200078e0215 */
[----:B--2---:R-:W-:-:S04]  /*2920*/  LEA R8, P1, R2, R108, 0x2 ;  /* 0x0000006c02087211 */ /* 0x004fc800078210ff */
[----:B------:R-:W-:-:S05]  /*2930*/  LEA.HI.X R9, R2, R109, R3, 0x2, P1 ;  /* 0x0000006d02097211 */ /* 0x000fca00008f1403 */
[----:B------:R0:W2:Y:S01]  /*2940*/  @P2 LDG.E.LTC128B R15, desc[UR54][R8.64] ;  /* 0x00000036080f2981 */ /* 0x0000a2000c1e1920 */
[----:B------:R-:W-:Y:S01]  /*2950*/  IMAD.WIDE.U32 R2, R20, R106, R10 ;  /* 0x0000006a14027225 */ /* 0x000fe200078e000a */
[----:B------:R-:W-:Y:S01]  /*2960*/  LEA R6, P3, R102, UR4, 0x2 ;  /* 0x0000000466067c11 */ /* 0x000fe2000f8610ff */
[----:B------:R-:W-:Y:S01]  /*2970*/  BSSY B1, `(.L_x_37) ;  /* 0x0000014000017945 */ /* 0x000fe20003800000 */
[----:B------:R-:W-:Y:S02]  /*2980*/  IADD3 R12, P1, R92, R2, RZ ;  /* 0x000000025c0c7210 */ /* 0x000fe40007f3e0ff */
[----:B------:R-:W-:Y:S02]  /*2990*/  LEA.HI.X R7, R102, UR5, R7, 0x2, P3 ;  /* 0x0000000566077c11 */ /* 0x000fe400098f1407 */
[----:B------:R-:W-:Y:S01]  /*29a0*/  IADD3.X R13, R93, R21, R3, P1, !PT ;  /* 0x000000155d0d7210 */ /* 0x000fe20000ffe403 */
[----:B0-----:R-:W-:Y:S01]  /*29b0*/  IMAD.SHL.U32 R8, R106, 0x8, RZ ;  /* 0x000000086a087824 */ /* 0x001fe200078e00ff */
[----:B------:R-:W-:-:S02]  /*29c0*/  ISETP.GT.AND P1, PT, R14, 0x1, PT ;  /* 0x000000010e00780c */ /* 0x000fc40003f24270 */
[----:B------:R-:W-:Y:S01]  /*29d0*/  SHF.L.U64.HI R9, R106, 0x3, R107 ;  /* 0x000000036a097819 */ /* 0x000fe2000001026b */
[----:B------:R-:W-:Y:S01]  /*29e0*/  IMAD.WIDE.U32 R12, R19, R104, R12 ;  /* 0x00000068130c7225 */ /* 0x000fe200078e000c */
[----:B------:R-:W-:-:S03]  /*29f0*/  ISETP.GT.AND P3, PT, R0, RZ, P1 ;  /* 0x000000ff0000720c */ /* 0x000fc60000f64270 */
[----:B------:R-:W-:Y:S01]  /*2a00*/  IMAD.WIDE.U32 R8, R20, R106, R8 ;  /* 0x0000006a14087225 */ /* 0x000fe200078e0008 */
[----:B--2---:R-:W-:-:S05]  /*2a10*/  LOP3.LUT R2, R15, 0xffffe000, RZ, 0xc0, !PT ;  /* 0xffffe0000f027812 */ /* 0x004fca00078ec0ff */
[----:B------:R-:W-:Y:S01]  /*2a20*/  FMUL R3, R2, R89 ;  /* 0x0000005902037220 */ /* 0x000fe20000400000 */
[----:B------:R-:W-:-:S03]  /*2a30*/  LEA R2, P4, R12, R108, 0x2 ;  /* 0x0000006c0c027211 */ /* 0x000fc600078810ff */
[----:B------:R-:W-:Y:S01]  /*2a40*/  FFMA R105, R24, R88, R3 ;  /* 0x0000005818697223 */ /* 0x000fe20000000003 */
[----:B------:R-:W-:-:S04]  /*2a50*/  IMAD.IADD R3, R103, 0x1, R13 ;  /* 0x0000000167037824 */ /* 0x000fc800078e020d */
[----:B------:R-:W-:Y:S02]  /*2a60*/  F2FP.TF32.F32.PACK_B R105, R105 ;  /* 0x00000069ff69723e */ /* 0x000fe400024050ff */
[----:B------:R-:W-:-:S03]  /*2a70*/  LEA.HI.X R3, R12, R109, R3, 0x2, P4 ;  /* 0x0000006d0c037211 */ /* 0x000fc600020f1403 */
[----:B------:R0:W-:Y:S01]  /*2a80*/  @P2 STG.E desc[UR54][R6.64], R105 ;  /* 0x0000006906002986 */ /* 0x0001e2000c101936 */
[----:B------:R-:W-:Y:S05]  /*2a90*/  @!P3 BRA `(.L_x_38) ;  /* 0x000000000004b947 */ /* 0x000fea0003800000 */
[----:B------:R1:W5:Y:S02]  /*2aa0*/  LDG.E.LTC128B R15, desc[UR54][R2.64+0x4] ;  /* 0x00000436020f7981 */ /* 0x000364000c1e1920 */
.L_x_38:
[----:B------:R-:W-:Y:S05]  /*2ab0*/  BSYNC B1 ;  /* 0x0000000000017941 */ /* 0x000fea0003800000 */
.L_x_37:
[----:B-----5:R-:W-:Y:S01]  /*2ac0*/  LOP3.LUT R12, R15, 0xffffe000, RZ, 0xc0, !PT ;  /* 0xffffe0000f0c7812 */ /* 0x020fe200078ec0ff */
[----:B------:R-:W-:Y:S01]  /*2ad0*/  IMAD.IADD R21, R21, 0x1, R9 ;  /* 0x0000000115157824 */ /* 0x000fe200078e0209 */
[----:B------:R-:W-:Y:S02]  /*2ae0*/  IADD3 R4, P2, R4, R8, RZ ;  /* 0x0000000804047210 */ /* 0x000fe40007f5e0ff */
[----:B------:R-:W-:Y:S01]  /*2af0*/  ISETP.GT.AND P0, PT, R0, 0x8, P0 ;  /* 0x000000080000780c */ /* 0x000fe20000704270 */
[----:B------:R-:W-:Y:S02]  /*2b00*/  FMUL R12, R12, R89 ;  /* 0x000000590c0c7220 */ /* 0x000fe40000400000 */
[----:B------:R-:W-:Y:S02]  /*2b10*/  IMAD.X R5, R21, 0x1, R5, P2 ;  /* 0x0000000115057824 */ /* 0x000fe400010e0605 */
[----:B------:R-:W-:Y:S01]  /*2b20*/  FFMA R25, R25, R88, R12 ;  /* 0x0000005819197223 */ /* 0x000fe2000000000c */
[----:B------:R-:W-:-:S04]  /*2b30*/  LEA R12, P2, R4, R108, 0x2 ;  /* 0x0000006c040c7211 */ /* 0x000fc800078410ff */
[----:B------:R-:W-:Y:S01]  /*2b40*/  LEA.HI.X R13, R4, R109, R5, 0x2, P2 ;  /* 0x0000006d040d7211 */ /* 0x000fe200010f1405 */
[----:B------:R-:W-:Y:S01]  /*2b50*/  @P3 IMAD.MOV.U32 R4, RZ, RZ, R6 ;  /* 0x000000ffff043224 */ /* 0x000fe200078e0006 */
[----:B------:R-:W-:Y:S01]  /*2b60*/  F2FP.TF32.F32.PACK_B R25, R25 ;  /* 0x00000019ff19723e */ /* 0x000fe200024050ff */
[----:B------:R-:W-:-:S05]  /*2b70*/  @P3 IMAD.MOV.U32 R5, RZ, RZ, R7 ;  /* 0x000000ffff053224 */ /* 0x000fca00078e0007 */
[----:B------:R2:W-:Y:S04]  /*2b80*/  @P3 STG.E desc[UR54][R4.64+0x4], R25 ;  /* 0x0000041904003986 */ /* 0x0005e8000c101936 */
[----:B------:R-:W3:Y:S01]  /*2b90*/  @P0 LDG.E.LTC128B R15, desc[UR54][R12.64] ;  /* 0x000000360c0f0981 */ /* 0x000ee2000c1e1920 */
[----:B------:R-:W-:Y:S01]  /*2ba0*/  IADD3 R10, P2, P3, R92, R8, R10 ;  /* 0x000000085c0a7210 */ /* 0x000fe20007b5e00a */
[----:B------:R-:W-:Y:S01]  /*2bb0*/  BSSY B1, `(.L_x_39) ;  /* 0x0000011000017945 */ /* 0x000fe20003800000 */
[----:B------:R-:W-:Y:S02]  /*2bc0*/  ISETP.GT.AND P1, PT, R0, 0x8, P1 ;  /* 0x000000080000780c */ /* 0x000fe40000f24270 */
[----:B------:R-:W-:-:S03]  /*2bd0*/  IADD3.X R11, R93, R21, R11, P2, P3 ;  /* 0x000000155d0b7210 */ /* 0x000fc600017e640b */
[----:B------:R-:W-:Y:S01]  /*2be0*/  IMAD.WIDE.U32 R10, R19, R104, R10 ;  /* 0x00000068130a7225 */ /* 0x000fe200078e000a */
[----:B------:R-:W-:-:S03]  /*2bf0*/  SHF.L.U64.HI R19, R95, 0x2, R94 ;  /* 0x000000025f137819 */ /* 0x000fc6000001025e */
[----:B------:R-:W-:Y:S01]  /*2c00*/  IMAD.IADD R11, R103, 0x1, R11 ;  /* 0x00000001670b7824 */ /* 0x000fe200078e020b */
[----:B--2---:R-:W-:-:S04]  /*2c10*/  LEA R4, P3, R10, R108, 0x2 ;  /* 0x0000006c0a047211 */ /* 0x004fc800078610ff */
[----:B------:R-:W-:Y:S02]  /*2c20*/  LEA.HI.X R5, R10, R109, R11, 0x2, P3 ;  /* 0x0000006d0a057211 */ /* 0x000fe400018f140b */
[----:B---3--:R-:W-:-:S05]  /*2c30*/  LOP3.LUT R8, R15, 0xffffe000, RZ, 0xc0, !PT ;  /* 0xffffe0000f087812 */ /* 0x008fca00078ec0ff */
[----:B------:R-:W-:Y:S01]  /*2c40*/  FMUL R9, R8, R89 ;  /* 0x0000005908097220 */ /* 0x000fe20000400000 */
[----:B------:R-:W-:-:S03]  /*2c50*/  LEA R8, P2, R95, R6, 0x2 ;  /* 0x000000065f087211 */ /* 0x000fc600078410ff */
[----:B------:R-:W-:Y:S02]  /*2c60*/  FFMA R21, R26, R88, R9 ;  /* 0x000000581a157223 */ /* 0x000fe40000000009 */
[----:B------:R-:W-:-:S03]  /*2c70*/  IMAD.X R9, R19, 0x1, R7, P2 ;  /* 0x0000000113097824 */ /* 0x000fc600010e0607 */
[----:B------:R-:W-:-:S05]  /*2c80*/  F2FP.TF32.F32.PACK_B R21, R21 ;  /* 0x00000015ff15723e */ /* 0x000fca00024050ff */
[----:B------:R2:W-:Y:S01]  /*2c90*/  @P0 STG.E desc[UR54][R8.64], R21 ;  /* 0x0000001508000986 */ /* 0x0005e2000c101936 */
[----:B------:R-:W-:Y:S05]  /*2ca0*/  @!P1 BRA `(.L_x_40) ;  /* 0x0000000000049947 */ /* 0x000fea0003800000 */
[----:B------:R3:W5:Y:S02]  /*2cb0*/  LDG.E.LTC128B R15, desc[UR54][R4.64+0x4] ;  /* 0x00000436040f7981 */ /* 0x000764000c1e1920 */
.L_x_40:
[----:B------:R-:W-:Y:S05]  /*2cc0*/  BSYNC B1 ;  /* 0x0000000000017941 */ /* 0x000fea0003800000 */
.L_x_39:
[----:B-----5:R-:W-:Y:S01]  /*2cd0*/  LOP3.LUT R10, R15, 0xffffe000, RZ, 0xc0, !PT ;  /* 0xffffe0000f0a7812 */ /* 0x020fe200078ec0ff */
[----:B------:R-:W-:Y:S01]  /*2ce0*/  BSSY B1, `(.L_x_41) ;  /* 0x0000009000017945 */ /* 0x000fe20003800000 */
[----:B------:R-:W-:-:S03]  /*2cf0*/  ISETP.GT.AND P0, PT, R14, 0x8, PT ;  /* 0x000000080e00780c */ /* 0x000fc60003f04270 */
[----:B------:R-:W-:Y:S01]  /*2d00*/  FMUL R10, R10, R89 ;  /* 0x000000590a0a7220 */ /* 0x000fe20000400000 */
[----:B------:R-:W-:-:S03]  /*2d10*/  ISETP.GT.AND P2, PT, R0, RZ, P0 ;  /* 0x000000ff0000720c */ /* 0x000fc60000744270 */
[----:B------:R-:W-:-:S05]  /*2d20*/  FFMA R27, R27, R88, R10 ;  /* 0x000000581b1b7223 */ /* 0x000fca000000000a */
[----:B------:R-:W-:-:S05]  /*2d30*/  F2FP.TF32.F32.PACK_B R27, R27 ;  /* 0x0000001bff1b723e */ /* 0x000fca00024050ff */
[----:B------:R4:W-:Y:S01]  /*2d40*/  @P1 STG.E desc[UR54][R8.64+0x4], R27 ;  /* 0x0000041b08001986 */ /* 0x0009e2000c101936 */
[----:B------:R-:W-:Y:S05]  /*2d50*/  @!P2 BRA `(.L_x_42) ;  /* 0x000000000004a947 */ /* 0x000fea0003800000 */
[----:B------:R0:W5:Y:S02]  /*2d60*/  LDG.E.LTC128B R15, desc[UR54][R2.64+0x20] ;  /* 0x00002036020f7981 */ /* 0x000164000c1e1920 */
.L_x_42:
[----:B------:R-:W-:Y:S05]  /*2d70*/  BSYNC B1 ;  /* 0x0000000000017941 */ /* 0x000fea0003800000 */
.L_x_41:
        /* <DEDUP_REMOVED lines=10> */
.L_x_44:
[----:B------:R-:W-:Y:S05]  /*2e20*/  BSYNC B1 ;  /* 0x0000000000017941 */ /* 0x000fea0003800000 */
.L_x_43:
[----:B-----5:R-:W-:Y:S01]  /*2e30*/  LOP3.LUT R10, R15, 0xffffe000, RZ, 0xc0, !PT ;  /* 0xffffe0000f0a7812 */ /* 0x020fe200078ec0ff */
[----:B------:R-:W-:Y:S01]  /*2e40*/  BSSY B1, `(.L_x_45) ;  /* 0x0000008000017945 */ /* 0x000fe20003800000 */
[----:B------:R-:W-:-:S03]  /*2e50*/  ISETP.GT.AND P0, PT, R0, 0x8, P0 ;  /* 0x000000080000780c */ /* 0x000fc60000704270 */
[----:B------:R-:W-:-:S04]  /*2e60*/  FMUL R10, R10, R89 ;  /* 0x000000590a0a7220 */ /* 0x000fc80000400000 */
[----:B------:R-:W-:-:S05]  /*2e70*/  FFMA R29, R29, R88, R10 ;  /* 0x000000581d1d7223 */ /* 0x000fca000000000a */
[----:B------:R-:W-:-:S05]  /*2e80*/  F2FP.TF32.F32.PACK_B R29, R29 ;  /* 0x0000001dff1d723e */ /* 0x000fca00024050ff */
[----:B------:R0:W-:Y:S01]  /*2e90*/  @P3 STG.E desc[UR54][R6.64+0x24], R29 ;  /* 0x0000241d06003986 */ /* 0x0001e2000c101936 */
[----:B------:R-:W-:Y:S05]  /*2ea0*/  @!P0 BRA `(.L_x_46) ;  /* 0x0000000000048947 */ /* 0x000fea0003800000 */
[----:B------:R0:W5:Y:S02]  /*2eb0*/  LDG.E.LTC128B R15, desc[UR54][R4.64+0x20] ;  /* 0x00002036040f7981 */ /* 0x000164000c1e1920 */
.L_x_46:
[----:B------:R-:W-:Y:S05]  /*2ec0*/  BSYNC B1 ;  /* 0x0000000000017941 */ /* 0x000fea0003800000 */
.L_x_45:
[----:B-----5:R-:W-:Y:S01]  /*2ed0*/  LOP3.LUT R10, R15, 0xffffe000, RZ, 0xc0, !PT ;  /* 0xffffe0000f0a7812 */ /* 0x020fe200078ec0ff */
[----:B------:R-:W-:Y:S01]  /*2ee0*/  BSSY B1, `(.L_x_47) ;  /* 0x0000008000017945 */ /* 0x000fe20003800000 */
[----:B------:R-:W-:-:S03]  /*2ef0*/  ISETP.GT.AND P1, PT, R0, 0x8, P1 ;  /* 0x000000080000780c */ /* 0x000fc60000f24270 */
[----:B0-----:R-:W-:-:S04]  /*2f00*/  FMUL R11, R10, R89 ;  /* 0x000000590a0b7220 */ /* 0x001fc80000400000 */
[----:B------:R-:W-:-:S05]  /*2f10*/  FFMA R11, R30, R88, R11 ;  /* 0x000000581e0b7223 */ /* 0x000fca000000000b */
[----:B------:R-:W-:-:S05]  /*2f20*/  F2FP.TF32.F32.PACK_B R11, R11 ;  /* 0x0000000bff0b723e */ /* 0x000fca00024050ff */
[----:B------:R0:W-:Y:S01]  /*2f30*/  @P0 STG.E desc[UR54][R8.64+0x20], R11 ;  /* 0x0000200b08000986 */ /* 0x0001e2000c101936 */
[----:B------:R-:W-:Y:S05]  /*2f40*/  @!P1 BRA `(.L_x_48) ;  /* 0x0000000000049947 */ /* 0x000fea0003800000 */
[----:B------:R0:W5:Y:S02]  /*2f50*/  LDG.E.LTC128B R15, desc[UR54][R4.64+0x24] ;  /* 0x00002436040f7981 */ /* 0x000164000c1e1920 */
.L_x_48:
[----:B------:R-:W-:Y:S05]  /*2f60*/  BSYNC B1 ;  /* 0x0000000000017941 */ /* 0x000fea0003800000 */
.L_x_47:
        /* <DEDUP_REMOVED lines=10> */
.L_x_50:
[----:B------:R-:W-:Y:S05]  /*3010*/  BSYNC B1 ;  /* 0x0000000000017941 */ /* 0x000fea0003800000 */
.L_x_49:
[----:B-----5:R-:W-:Y:S01]  /*3020*/  LOP3.LUT R10, R15, 0xffffe000, RZ, 0xc0, !PT ;  /* 0xffffe0000f0a7812 */ /* 0x020fe200078ec0ff */
[----:B------:R-:W-:Y:S01]  /*3030*/  BSSY B1, `(.L_x_51) ;  /* 0x0000009000017945 */ /* 0x000fe20003800000 */
[----:B------:R-:W-:-:S03]  /*3040*/  ISETP.GT.AND P1, PT, R14, 0x11, PT ;  /* 0x000000110e00780c */ /* 0x000fc60003f24270 */
[----:B0-----:R-:W-:Y:S01]  /*3050*/  FMUL R11, R10, R89 ;  /* 0x000000590a0b7220 */ /* 0x001fe20000400000 */
[----:B------:R-:W-:-:S03]  /*3060*/  ISETP.GT.AND P3, PT, R0, RZ, P1 ;  /* 0x000000ff0000720c */ /* 0x000fc60000f64270 */
[----:B------:R-:W-:-:S05]  /*3070*/  FFMA R11, R32, R88, R11 ;  /* 0x00000058200b7223 */ /* 0x000fca000000000b */
[----:B------:R-:W-:-:S05]  /*3080*/  F2FP.TF32.F32.PACK_B R11, R11 ;  /* 0x0000000bff0b723e */ /* 0x000fca00024050ff */
[----:B------:R0:W-:Y:S01]  /*3090*/  @P2 STG.E desc[UR54][R6.64+0x40], R11 ;  /* 0x0000400b06002986 */ /* 0x0001e2000c101936 */
[----:B------:R-:W-:Y:S05]  /*30a0*/  @!P3 BRA `(.L_x_52) ;  /* 0x000000000004b947 */ /* 0x000fea0003800000 */
[----:B------:R0:W5:Y:S02]  /*30b0*/  LDG.E.LTC128B R15, desc[UR54][R2.64+0x44] ;  /* 0x00004436020f7981 */ /* 0x000164000c1e1920 */
.L_x_52:
[----:B------:R-:W-:Y:S05]  /*30c0*/  BSYNC B1 ;  /* 0x0000000000017941 */ /* 0x000fea0003800000 */
.L_x_51:
        /* <DEDUP_REMOVED lines=9> */
.L_x_54:
[----:B------:R-:W-:Y:S05]  /*3160*/  BSYNC B1 ;  /* 0x0000000000017941 */ /* 0x000fea0003800000 */
.L_x_53:
        /* <DEDUP_REMOVED lines=9> */
.L_x_56:
[----:B------:R-:W-:Y:S05]  /*3200*/  BSYNC B1 ;  /* 0x0000000000017941 */ /* 0x000fea0003800000 */
.L_x_55:
        /* <DEDUP_REMOVED lines=10> */
.L_x_58:
[----:B------:R-:W-:Y:S05]  /*32b0*/  BSYNC B1 ;  /* 0x0000000000017941 */ /* 0x000fea0003800000 */
.L_x_57:
        /* <DEDUP_REMOVED lines=10> */
.L_x_60:
[----:B------:R-:W-:Y:S05]  /*3360*/  BSYNC B1 ;  /* 0x0000000000017941 */ /* 0x000fea0003800000 */
.L_x_59:
        /* <DEDUP_REMOVED lines=9> */
.L_x_62:
[----:B------:R-:W-:Y:S05]  /*3400*/  BSYNC B1 ;  /* 0x0000000000017941 */ /* 0x000fea0003800000 */
.L_x_61:
        /* <DEDUP_REMOVED lines=9> */
.L_x_64:
[----:B------:R-:W-:Y:S05]  /*34a0*/  BSYNC B1 ;  /* 0x0000000000017941 */ /* 0x000fea0003800000 */
.L_x_63:
        /* <DEDUP_REMOVED lines=10> */
.L_x_66:
[----:B------:R-:W-:Y:S05]  /*3550*/  BSYNC B1 ;  /* 0x0000000000017941 */ /* 0x000fea0003800000 */
.L_x_65:
        /* <DEDUP_REMOVED lines=10> */
.L_x_68:
[----:B------:R-:W-:Y:S05]  /*3600*/  BSYNC B1 ;  /* 0x0000000000017941 */ /* 0x000fea0003800000 */
.L_x_67:
        /* <DEDUP_REMOVED lines=9> */
.L_x_70:
[----:B------:R-:W-:Y:S05]  /*36a0*/  BSYNC B1 ;  /* 0x0000000000017941 */ /* 0x000fea0003800000 */
.L_x_69:
        /* <DEDUP_REMOVED lines=9> */
.L_x_72:
[----:B------:R-:W-:Y:S05]  /*3740*/  BSYNC B1 ;  /* 0x0000000000017941 */ /* 0x000fea0003800000 */
.L_x_71:
        /* <DEDUP_REMOVED lines=10> */
.L_x_74:
[----:B------:R-:W-:Y:S05]  /*37f0*/  BSYNC B1 ;  /* 0x0000000000017941 */ /* 0x000fea0003800000 */
.L_x_73:
        /* <DEDUP_REMOVED lines=10> */
.L_x_76:
[----:B------:R-:W-:Y:S05]  /*38a0*/  BSYNC B1 ;  /* 0x0000000000017941 */ /* 0x000fea0003800000 */
.L_x_75:
        /* <DEDUP_REMOVED lines=9> */
.L_x_78:
[----:B------:R-:W-:Y:S05]  /*3940*/  BSYNC B1 ;  /* 0x0000000000017941 */ /* 0x000fea0003800000 */
.L_x_77:
        /* <DEDUP_REMOVED lines=9> */
.L_x_80:
[----:B------:R-:W-:Y:S05]  /*39e0*/  BSYNC B1 ;  /* 0x0000000000017941 */ /* 0x000fea0003800000 */
.L_x_79:
        /* <DEDUP_REMOVED lines=10> */
.L_x_82:
[----:B------:R-:W-:Y:S05]  /*3a90*/  BSYNC B1 ;  /* 0x0000000000017941 */ /* 0x000fea0003800000 */
.L_x_81:
        /* <DEDUP_REMOVED lines=10> */
.L_x_84:
[----:B------:R-:W-:Y:S05]  /*3b40*/  BSYNC B1 ;  /* 0x0000000000017941 */ /* 0x000fea0003800000 */
.L_x_83:
        /* <DEDUP_REMOVED lines=9> */
.L_x_86:
[----:B------:R-:W-:Y:S05]  /*3be0*/  BSYNC B1 ;  /* 0x0000000000017941 */ /* 0x000fea0003800000 */
.L_x_85:
        /* <DEDUP_REMOVED lines=9> */
.L_x_88:
[----:B------:R-:W-:Y:S05]  /*3c80*/  BSYNC B1 ;  /* 0x0000000000017941 */ /* 0x000fea0003800000 */
.L_x_87:
        /* <DEDUP_REMOVED lines=10> */
.L_x_90:
[----:B------:R-:W-:Y:S05]  /*3d30*/  BSYNC B1 ;  /* 0x0000000000017941 */ /* 0x000fea0003800000 */
.L_x_89:
        /* <DEDUP_REMOVED lines=10> */
.L_x_92:
[----:B------:R-:W-:Y:S05]  /*3de0*/  BSYNC B1 ;  /* 0x0000000000017941 */ /* 0x000fea0003800000 */
.L_x_91:
        /* <DEDUP_REMOVED lines=9> */
.L_x_94:
[----:B------:R-:W-:Y:S05]  /*3e80*/  BSYNC B1 ;  /* 0x0000000000017941 */ /* 0x000fea0003800000 */
.L_x_93:
        /* <DEDUP_REMOVED lines=9> */
.L_x_96:
[----:B------:R-:W-:Y:S05]  /*3f20*/  BSYNC B1 ;  /* 0x0000000000017941 */ /* 0x000fea0003800000 */
.L_x_95:
        /* <DEDUP_REMOVED lines=10> */
.L_x_98:
[----:B------:R-:W-:Y:S05]  /*3fd0*/  BSYNC B1 ;  /* 0x0000000000017941 */ /* 0x000fea0003800000 */
.L_x_97:
        /* <DEDUP_REMOVED lines=10> */
.L_x_100:
[----:B------:R-:W-:Y:S05]  /*4080*/  BSYNC B1 ;  /* 0x0000000000017941 */ /* 0x000fea0003800000 */
.L_x_99:
        /* <DEDUP_REMOVED lines=9> */
.L_x_102:
[----:B------:R-:W-:Y:S05]  /*4120*/  BSYNC B1 ;  /* 0x0000000000017941 */ /* 0x000fea0003800000 */
.L_x_101:
        /* <DEDUP_REMOVED lines=9> */
.L_x_104:
[----:B------:R-:W-:Y:S05]  /*41c0*/  BSYNC B1 ;  /* 0x0000000000017941 */ /* 0x000fea0003800000 */
.L_x_103:
        /* <DEDUP_REMOVED lines=10> */
.L_x_106:
[----:B------:R-:W-:Y:S05]  /*4270*/  BSYNC B1 ;  /* 0x0000000000017941 */ /* 0x000fea0003800000 */
.L_x_105:
        /* <DEDUP_REMOVED lines=10> */
.L_x_108:
[----:B------:R-:W-:Y:S05]  /*4320*/  BSYNC B1 ;  /* 0x0000000000017941 */ /* 0x000fea0003800000 */
.L_x_107:
        /* <DEDUP_REMOVED lines=9> */
.L_x_110:
[----:B------:R-:W-:Y:S05]  /*43c0*/  BSYNC B1 ;  /* 0x0000000000017941 */ /* 0x000fea0003800000 */
.L_x_109:
        /* <DEDUP_REMOVED lines=9> */
.L_x_112:
[----:B------:R-:W-:Y:S05]  /*4460*/  BSYNC B1 ;  /* 0x0000000000017941 */ /* 0x000fea0003800000 */
.L_x_111:
        /* <DEDUP_REMOVED lines=10> */
.L_x_114:
[----:B------:R-:W-:Y:S05]  /*4510*/  BSYNC B1 ;  /* 0x0000000000017941 */ /* 0x000fea0003800000 */
.L_x_113:
        /* <DEDUP_REMOVED lines=10> */
.L_x_116:
[----:B------:R-:W-:Y:S05]  /*45c0*/  BSYNC B1 ;  /* 0x0000000000017941 */ /* 0x000fea0003800000 */
.L_x_115:
        /* <DEDUP_REMOVED lines=9> */
.L_x_118:
[----:B------:R-:W-:Y:S05]  /*4660*/  BSYNC B1 ;  /* 0x0000000000017941 */ /* 0x000fea0003800000 */
.L_x_117:
        /* <DEDUP_REMOVED lines=9> */
.L_x_120:
[----:B------:R-:W-:Y:S05]  /*4700*/  BSYNC B1 ;  /* 0x0000000000017941 */ /* 0x000fea0003800000 */
.L_x_119:
        /* <DEDUP_REMOVED lines=10> */
.L_x_122:
[----:B------:R-:W-:Y:S05]  /*47b0*/  BSYNC B1 ;  /* 0x0000000000017941 */ /* 0x000fea0003800000 */
.L_x_121:
        /* <DEDUP_REMOVED lines=10> */
.L_x_124:
[----:B------:R-:W-:Y:S05]  /*4860*/  BSYNC B1 ;  /* 0x0000000000017941 */ /* 0x000fea0003800000 */
.L_x_123:
        /* <DEDUP_REMOVED lines=9> */
.L_x_126:
[----:B------:R-:W-:Y:S05]  /*4900*/  BSYNC B1 ;  /* 0x0000000000017941 */ /* 0x000fea0003800000 */
.L_x_125:
        /* <DEDUP_REMOVED lines=9> */
.L_x_128:
[----:B------:R-:W-:Y:S05]  /*49a0*/  BSYNC B1 ;  /* 0x0000000000017941 */ /* 0x000fea0003800000 */
.L_x_127:
        /* <DEDUP_REMOVED lines=10> */
.L_x_130:
[----:B------:R-:W-:Y:S05]  /*4a50*/  BSYNC B1 ;  /* 0x0000000000017941 */ /* 0x000fea0003800000 */
.L_x_129:
        /* <DEDUP_REMOVED lines=10> */
.L_x_132:
[----:B------:R-:W-:Y:S05]  /*4b00*/  BSYNC B1 ;  /* 0x0000000000017941 */ /* 0x000fea0003800000 */
.L_x_131:
        /* <DEDUP_REMOVED lines=9> */
.L_x_134:
[----:B------:R-:W-:Y:S05]  /*4ba0*/  BSYNC B1 ;  /* 0x0000000000017941 */ /* 0x000fea0003800000 */
.L_x_133:
        /* <DEDUP_REMOVED lines=9> */
.L_x_136:
[----:B------:R-:W-:Y:S05]  /*4c40*/  BSYNC B1 ;  /* 0x0000000000017941 */ /* 0x000fea0003800000 */
.L_x_135:
        /* <DEDUP_REMOVED lines=10> */
.L_x_138:
[----:B------:R-:W-:Y:S05]  /*4cf0*/  BSYNC B1 ;  /* 0x0000000000017941 */ /* 0x000fea0003800000 */
.L_x_137:
        /* <DEDUP_REMOVED lines=10> */
.L_x_140:
[----:B------:R-:W-:Y:S05]  /*4da0*/  BSYNC B1 ;  /* 0x0000000000017941 */ /* 0x000fea0003800000 */
.L_x_139:
        /* <DEDUP_REMOVED lines=9> */
.L_x_142:
[----:B------:R-:W-:Y:S05]  /*4e40*/  BSYNC B1 ;  /* 0x0000000000017941 */ /* 0x000fea0003800000 */
.L_x_141:
        /* <DEDUP_REMOVED lines=9> */
.L_x_144:
[----:B------:R-:W-:Y:S05]  /*4ee0*/  BSYNC B1 ;  /* 0x0000000000017941 */ /* 0x000fea0003800000 */
.L_x_143:
        /* <DEDUP_REMOVED lines=10> */
.L_x_146:
[----:B------:R-:W-:Y:S05]  /*4f90*/  BSYNC B1 ;  /* 0x0000000000017941 */ /* 0x000fea0003800000 */
.L_x_145:
        /* <DEDUP_REMOVED lines=10> */
.L_x_148:
[----:B------:R-:W-:Y:S05]  /*5040*/  BSYNC B1 ;  /* 0x0000000000017941 */ /* 0x000fea0003800000 */
.L_x_147:
        /* <DEDUP_REMOVED lines=9> */
.L_x_150:
[----:B------:R-:W-:Y:S05]  /*50e0*/  BSYNC B1 ;  /* 0x0000000000017941 */ /* 0x000fea0003800000 */
.L_x_149:
        /* <DEDUP_REMOVED lines=9> */
.L_x_152:
[----:B------:R-:W-:Y:S05]  /*5180*/  BSYNC B1 ;  /* 0x0000000000017941 */ /* 0x000fea0003800000 */
.L_x_151:
        /* <DEDUP_REMOVED lines=10> */
.L_x_154:
[----:B------:R-:W-:Y:S05]  /*5230*/  BSYNC B1 ;  /* 0x0000000000017941 */ /* 0x000fea0003800000 */
.L_x_153:
        /* <DEDUP_REMOVED lines=10> */
.L_x_156:
[----:B------:R-:W-:Y:S05]  /*52e0*/  BSYNC B1 ;  /* 0x0000000000017941 */ /* 0x000fea0003800000 */
.L_x_155:
[----:B01---5:R-:W-:Y:S01]  /*52f0*/  LOP3.LUT R2, R15, 0xffffe000, RZ, 0xc0, !PT ;  /* 0xffffe0000f027812 */ /* 0x023fe200078ec0ff */
        /* <DEDUP_REMOVED lines=8> */
.L_x_158:
[----:B------:R-:W-:Y:S05]  /*5380*/  BSYNC B1 ;  /* 0x0000000000017941 */ /* 0x000fea0003800000 */
.L_x_157:
[----:B-----5:R-:W-:Y:S01]  /*5390*/  LOP3.LUT R2, R15, 0xffffe000, RZ, 0xc0, !PT ;  /* 0xffffe0000f027812 */ /* 0x020fe200078ec0ff */
[----:B------:R-:W-:Y:S01]  /*53a0*/  BSSY B1, `(.L_x_159) ;  /* 0x000000a000017945 */ /* 0x000fe20003800000 */
[----:B------:R-:W-:-:S03]  /*53b0*/  ISETP.GT.AND P1, PT, R0, 0x8, P1 ;  /* 0x000000080000780c */ /* 0x000fc60000f24270 */
[----:B------:R-:W-:Y:S01]  /*53c0*/  FMUL R3, R2, R89 ;  /* 0x0000005902037220 */ /* 0x000fe20000400000 */
[----:B------:R-:W-:-:S03]  /*53d0*/  @P0 IMAD.MOV.U32 R2, RZ, RZ, R8 ;  /* 0x000000ffff020224 */ /* 0x000fc600078e0008 */
[----:B0-----:R-:W-:Y:S01]  /*53e0*/  FFMA R7, R86, R88, R3 ;  /* 0x0000005856077223 */ /* 0x001fe20000000003 */
[----:B------:R-:W-:-:S04]  /*53f0*/  @P0 IMAD.MOV.U32 R3, RZ, RZ, R9 ;  /* 0x000000ffff030224 */ /* 0x000fc800078e0009 */
[----:B------:R-:W-:-:S05]  /*5400*/  F2FP.TF32.F32.PACK_B R7, R7 ;  /* 0x00000007ff07723e */ /* 0x000fca00024050ff */
[----:B------:R0:W-:Y:S01]  /*5410*/  @P0 STG.E desc[UR54][R2.64+0x1e0], R7 ;  /* 0x0001e00702000986 */ /* 0x0001e2000c101936 */
[----:B------:R-:W-:Y:S05]  /*5420*/  @!P1 BRA `(.L_x_160) ;  /* 0x0000000000049947 */ /* 0x000fea0003800000 */
[----:B------:R0:W5:Y:S02]  /*5430*/  LDG.E.LTC128B R15, desc[UR54][R4.64+0x1e4] ;  /* 0x0001e436040f7981 */ /* 0x000164000c1e1920 */
.L_x_160:
[----:B------:R-:W-:Y:S05]  /*5440*/  BSYNC B1 ;  /* 0x0000000000017941 */ /* 0x000fea0003800000 */
.L_x_159:
[----:B------:R-:W-:Y:S05]  /*5450*/  @!P1 BRA `(.L_x_161) ;  /* 0x0000001000b09947 */ /* 0x000fea0003800000 */
[----:B-----5:R-:W-:-:S05]  /*5460*/  LOP3.LUT R0, R15, 0xffffe000, RZ, 0xc0, !PT ;  /* 0xffffe0000f007812 */ /* 0x020fca00078ec0ff */
[----:B------:R-:W-:-:S04]  /*5470*/  FMUL R0, R0, R89 ;  /* 0x0000005900007220 */ /* 0x000fc80000400000 */
[----:B------:R-:W-:-:S05]  /*5480*/  FFMA R87, R87, R88, R0 ;  /* 0x0000005857577223 */ /* 0x000fca0000000000 */
[----:B------:R-:W-:-:S05]  /*5490*/  F2FP.TF32.F32.PACK_B R87, R87 ;  /* 0x00000057ff57723e */ /* 0x000fca00024050ff */
[----:B------:R0:W-:Y:S01]  /*54a0*/  STG.E desc[UR54][R8.64+0x1e4], R87 ;  /* 0x0001e45708007986 */ /* 0x0001e2000c101936 */
[----:B------:R-:W-:Y:S05]  /*54b0*/  BRA `(.L_x_161) ;  /* 0x0000001000987947 */ /* 0x000fea0003800000 */
.L_x_36:
[----:B------:R-:W-:Y:S01]  /*54c0*/  ULDC.64 UR4, c[0x0][0x5c0] ;  /* 0x0001700000047ab9 */ /* 0x000fe20000000a00 */
[-C--:B------:R-:W-:Y:S01]  /*54d0*/  FMUL R9, R24, R88.reuse ;  /* 0x0000005818097220 */ /* 0x080fe20000400000 */
[----:B------:R-:W-:Y:S01]  /*54e0*/  LEA R2, P1, R102, UR4, 0x2 ;  /* 0x0000000466027c11 */ /* 0x000fe2000f8210ff */
[-C--:B------:R-:W-:Y:S01]  /*54f0*/  FMUL R25, R25, R88.reuse ;  /* 0x0000005819197220 */ /* 0x080fe20000400000 */
[----:B------:R-:W-:Y:S01]  /*5500*/  ISETP.GT.AND P3, PT, R14, 0x1, PT ;  /* 0x000000010e00780c */ /* 0x000fe20003f64270 */
[-C--:B------:R-:W-:Y:S01]  /*5510*/  FMUL R27, R27, R88.reuse ;  /* 0x000000581b1b7220 */ /* 0x080fe20000400000 */
[----:B------:R-:W-:Y:S01]  /*5520*/  F2FP.TF32.F32.PACK_B R9, R9 ;  /* 0x00000009ff09723e */ /* 0x000fe200024050ff */
[-C--:B------:R-:W-:Y:S01]  /*5530*/  FMUL R29, R29, R88.reuse ;  /* 0x000000581d1d7220 */ /* 0x080fe20000400000 */
[----:B------:R-:W-:Y:S01]  /*5540*/  LEA.HI.X R3, R102, UR5, R7, 0x2, P1 ;  /* 0x0000000566037c11 */ /* 0x000fe200088f1407 */
[-C--:B------:R-:W-:Y:S01]  /*5550*/  FMUL R7, R26, R88.reuse ;  /* 0x000000581a077220 */ /* 0x080fe20000400000 */
[----:B------:R-:W-:Y:S01]  /*5560*/  ISETP.GT.AND P1, PT, R0, RZ, P3 ;  /* 0x000000ff0000720c */ /* 0x000fe20001f24270 */
[-C--:B------:R-:W-:Y:S01]  /*5570*/  FMUL R11, R30, R88.reuse ;  /* 0x000000581e0b7220 */ /* 0x080fe20000400000 */
[----:B------:R-:W-:Y:S01]  /*5580*/  F2FP.TF32.F32.PACK_B R25, R25 ;  /* 0x00000019ff19723e */ /* 0x000fe200024050ff */
[----:B------:R0:W-:Y:S01]  /*5590*/  @P2 STG.E desc[UR54][R2.64], R9 ;  /* 0x0000000902002986 */ /* 0x0001e2000c101936 */
[----:B------:R-:W-:Y:S01]  /*55a0*/  ISETP.GT.AND P2, PT, R0, 0x8, P0 ;  /* 0x000000080000780c */ /* 0x000fe20000744270 */
[-C--:B------:R-:W-:Y:S01]  /*55b0*/  FMUL R31, R31, R88.reuse ;  /* 0x000000581f1f7220 */ /* 0x080fe20000400000 */
[----:B------:R-:W-:Y:S01]  /*55c0*/  ISETP.GT.AND P0, PT, R14, 0x8, PT ;  /* 0x000000080e00780c */ /* 0x000fe20003f04270 */
[-C--:B------:R-:W-:Y:S01]  /*55d0*/  FMUL R33, R33, R88.reuse ;  /* 0x0000005821217220 */ /* 0x080fe20000400000 */
[----:B------:R-:W-:Y:S01]  /*55e0*/  SHF.L.U64.HI R5, R95, 0x2, R94 ;  /* 0x000000025f057819 */ /* 0x000fe2000001025e */
[----:B------:R-:W-:Y:S01]  /*55f0*/  FMUL R35, R35, R88 ;  /* 0x0000005823237220 */ /* 0x000fe20000400000 */
[----:B------:R-:W-:Y:S01]  /*5600*/  LEA R4, P4, R95, R2, 0x2 ;  /* 0x000000025f047211 */ /* 0x000fe200078810ff */
[-C--:B------:R-:W-:Y:S01]  /*5610*/  FMUL R37, R37, R88.reuse ;  /* 0x0000005825257220 */ /* 0x080fe20000400000 */
[C---:B------:R-:W-:Y:S01]  /*5620*/  ISETP.GT.AND P3, PT, R0.reuse, 0x8, P3 ;  /* 0x000000080000780c */ /* 0x040fe20001f64270 */
[----:B------:R-:W-:Y:S01]  /*5630*/  @P1 STG.E desc[UR54][R2.64+0x4], R25 ;  /* 0x0000041902001986 */ /* 0x000fe2000c101936 */
[----:B------:R-:W-:Y:S01]  /*5640*/  ISETP.GT.AND P5, PT, R0, RZ, P0 ;  /* 0x000000ff0000720c */ /* 0x000fe200007a4270 */
[----:B------:R-:W-:Y:S01]  /*5650*/  IMAD.X R5, R5, 0x1, R3, P4 ;  /* 0x0000000105057824 */ /* 0x000fe200020e0603 */
[----:B------:R-:W-:Y:S01]  /*5660*/  F2FP.TF32.F32.PACK_B R7, R7 ;  /* 0x00000007ff07723e */ /* 0x000fe200024050ff */
[-C--:B0-----:R-:W-:Y:S01]  /*5670*/  FMUL R9, R28, R88.reuse ;  /* 0x000000581c097220 */ /* 0x081fe20000400000 */
[----:B------:R-:W-:Y:S01]  /*5680*/  ISETP.GT.AND P1, PT, R14, 0x9, PT ;  /* 0x000000090e00780c */ /* 0x000fe20003f24270 */
[-C--:B------:R-:W-:Y:S01]  /*5690*/  FMUL R39, R39, R88.reuse ;  /* 0x0000005827277220 */ /* 0x080fe20000400000 */
[----:B------:R-:W-:Y:S01]  /*56a0*/  F2FP.TF32.F32.PACK_B R27, R27 ;  /* 0x0000001bff1b723e */ /* 0x000fe200024050ff */
[----:B------:R0:W-:Y:S01]  /*56b0*/  @P2 STG.E desc[UR54][R4.64], R7 ;  /* 0x0000000704002986 */ /* 0x0001e2000c101936 */
[----:B------:R-:W-:Y:S01]  /*56c0*/  F2FP.TF32.F32.PACK_B R9, R9 ;  /* 0x00000009ff09723e */ /* 0x000fe200024050ff */
[-C--:B------:R-:W-:Y:S01]  /*56d0*/  FMUL R41, R41, R88.reuse ;  /* 0x0000005829297220 */ /* 0x080fe20000400000 */
[C---:B------:R-:W-:Y:S01]  /*56e0*/  ISETP.GT.AND P4, PT, R0.reuse, RZ, P1 ;  /* 0x000000ff0000720c */ /* 0x040fe20000f84270 */
[----:B------:R-:W-:Y:S01]  /*56f0*/  @P3 STG.E desc[UR54][R4.64+0x4], R27 ;  /* 0x0000041b04003986 */ /* 0x000fe2000c101936 */
[----:B------:R-:W-:Y:S01]  /*5700*/  ISETP.GT.AND P2, PT, R0, 0x8, P0 ;  /* 0x000000080000780c */ /* 0x000fe20000744270 */
[-C--:B------:R-:W-:Y:S01]  /*5710*/  FMUL R43, R43, R88.reuse ;  /* 0x000000582b2b7220 */ /* 0x080fe20000400000 */
[----:B------:R-:W-:Y:S01]  /*5720*/  ISETP.GT.AND P0, PT, R14, 0x10, PT ;  /* 0x000000100e00780c */ /* 0x000fe20003f04270 */
[----:B------:R1:W-:Y:S01]  /*5730*/  @P5 STG.E desc[UR54][R2.64+0x20], R9 ;  /* 0x0000200902005986 */ /* 0x0003e2000c101936 */
[C---:B------:R-:W-:Y:S01]  /*5740*/  ISETP.GT.AND P3, PT, R0.reuse, 0x8, P1 ;  /* 0x000000080000780c */ /* 0x040fe20000f64270 */
[-C--:B------:R-:W-:Y:S01]  /*5750*/  FMUL R45, R45, R88.reuse ;  /* 0x000000582d2d7220 */ /* 0x080fe20000400000 */
[----:B------:R-:W-:Y:S01]  /*5760*/  ISETP.GT.AND P5, PT, R0, RZ, P0 ;  /* 0x000000ff0000720c */ /* 0x000fe200007a4270 */
[-C--:B0-----:R-:W-:Y:S01]  /*5770*/  FMUL R7, R32, R88.reuse ;  /* 0x0000005820077220 */ /* 0x081fe20000400000 */
[----:B------:R-:W-:Y:S01]  /*5780*/  F2FP.TF32.F32.PACK_B R29, R29 ;  /* 0x0000001dff1d723e */ /* 0x000fe200024050ff */
[-C--:B------:R-:W-:Y:S01]  /*5790*/  FMUL R47, R47, R88.reuse ;  /* 0x000000582f2f7220 */ /* 0x080fe20000400000 */
[----:B------:R-:W-:Y:S01]  /*57a0*/  F2FP.TF32.F32.PACK_B R11, R11 ;  /* 0x0000000bff0b723e */ /* 0x000fe200024050ff */
[-C--:B------:R-:W-:Y:S01]  /*57b0*/  FMUL R49, R49, R88.reuse ;  /* 0x0000005831317220 */ /* 0x080fe20000400000 */
[----:B------:R-:W-:Y:S01]  /*57c0*/  ISETP.GT.AND P1, PT, R14, 0x11, PT ;  /* 0x000000110e00780c */ /* 0x000fe20003f24270 */
[----:B------:R-:W-:Y:S01]  /*57d0*/  @P4 STG.E desc[UR54][R2.64+0x24], R29 ;  /* 0x0000241d02004986 */ /* 0x000fe2000c101936 */
[----:B------:R-:W-:Y:S01]  /*57e0*/  F2FP.TF32.F32.PACK_B R31, R31 ;  /* 0x0000001fff1f723e */ /* 0x000fe200024050ff */
[-C--:B-1----:R-:W-:Y:S01]  /*57f0*/  FMUL R9, R34, R88.reuse ;  /* 0x0000005822097220 */ /* 0x082fe20000400000 */
[----:B------:R-:W-:Y:S01]  /*5800*/  F2FP.TF32.F32.PACK_B R7, R7 ;  /* 0x00000007ff07723e */ /* 0x000fe200024050ff */
[----:B------:R0:W-:Y:S01]  /*5810*/  @P2 STG.E desc[UR54][R4.64+0x20], R11 ;  /* 0x0000200b04002986 */ /* 0x0001e2000c101936 */
[C---:B------:R-:W-:Y:S01]  /*5820*/  ISETP.GT.AND P4, PT, R0.reuse, RZ, P1 ;  /* 0x000000ff0000720c */ /* 0x040fe20000f84270 */
[-C--:B------:R-:W-:Y:S01]  /*5830*/  FMUL R51, R51, R88.reuse ;  /* 0x0000005833337220 */ /* 0x080fe20000400000 */
[----:B------:R-:W-:Y:S01]  /*5840*/  ISETP.GT.AND P2, PT, R0, 0x8, P0 ;  /* 0x000000080000780c */ /* 0x000fe20000744270 */
[----:B------:R-:W-:Y:S01]  /*5850*/  @P3 STG.E desc[UR54][R4.64+0x24], R31 ;  /* 0x0000241f04003986 */ /* 0x000fe2000c101936 */
[----:B------:R-:W-:Y:S01]  /*5860*/  ISETP.GT.AND P0, PT, R14, 0x18, PT ;  /* 0x000000180e00780c */ /* 0x000fe20003f04270 */
[-C--:B------:R-:W-:Y:S01]  /*5870*/  FMUL R53, R53, R88.reuse ;  /* 0x0000005835357220 */ /* 0x080fe20000400000 */
[C---:B------:R-:W-:Y:S01]  /*5880*/  ISETP.GT.AND P3, PT, R0.reuse, 0x8, P1 ;  /* 0x000000080000780c */ /* 0x040fe20000f64270 */
[----:B------:R1:W-:Y:S01]  /*5890*/  @P5 STG.E desc[UR54][R2.64+0x40], R7 ;  /* 0x0000400702005986 */ /* 0x0003e2000c101936 */
[----:B------:R-:W-:Y:S01]  /*58a0*/  ISETP.GT.AND P5, PT, R0, RZ, P0 ;  /* 0x000000ff0000720c */ /* 0x000fe200007a4270 */
[-C--:B------:R-:W-:Y:S01]  /*58b0*/  FMUL R55, R55, R88.reuse ;  /* 0x0000005837377220 */ /* 0x080fe20000400000 */
[----:B------:R-:W-:Y:S01]  /*58c0*/  F2FP.TF32.F32.PACK_B R33, R33 ;  /* 0x00000021ff21723e */ /* 0x000fe200024050ff */
[-C--:B0-----:R-:W-:Y:S01]  /*58d0*/  FMUL R11, R38, R88.reuse ;  /* 0x00000058260b7220 */ /* 0x081fe20000400000 */
[----:B------:R-:W-:Y:S01]  /*58e0*/  F2FP.TF32.F32.PACK_B R9, R9 ;  /* 0x00000009ff09723e */ /* 0x000fe200024050ff */
[-C--:B------:R-:W-:Y:S01]  /*58f0*/  FMUL R57, R57, R88.reuse ;  /* 0x0000005839397220 */ /* 0x080fe20000400000 */
[----:B------:R-:W-:Y:S01]  /*5900*/  ISETP.GT.AND P1, PT, R14, 0x19, PT ;  /* 0x000000190e00780c */ /* 0x000fe20003f24270 */
[----:B------:R-:W-:Y:S01]  /*5910*/  @P4 STG.E desc[UR54][R2.64+0x44], R33 ;  /* 0x0000442102004986 */ /* 0x000fe2000c101936 */
[----:B------:R-:W-:Y:S01]  /*5920*/  F2FP.TF32.F32.PACK_B R35, R35 ;  /* 0x00000023ff23723e */ /* 0x000fe200024050ff */
[-C--:B------:R-:W-:Y:S01]  /*5930*/  FMUL R59, R59, R88.reuse ;  /* 0x000000583b3b7220 */ /* 0x080fe20000400000 */
[----:B------:R-:W-:Y:S01]  /*5940*/  ISETP.GT.AND P4, PT, R0, RZ, P1 ;  /* 0x000000ff0000720c */ /* 0x000fe20000f84270 */
[-C--:B-1----:R-:W-:Y:S01]  /*5950*/  FMUL R7, R36, R88.reuse ;  /* 0x0000005824077220 */ /* 0x082fe20000400000 */
[----:B------:R0:W-:Y:S01]  /*5960*/  @P2 STG.E desc[UR54][R4.64+0x40], R9 ;  /* 0x0000400904002986 */ /* 0x0001e2000c101936 */
[----:B------:R-:W-:Y:S01]  /*5970*/  ISETP.GT.AND P2, PT, R0, 0x8, P0 ;  /* 0x000000080000780c */ /* 0x000fe20000744270 */
[-C--:B------:R-:W-:Y:S01]  /*5980*/  FMUL R61, R61, R88.reuse ;  /* 0x000000583d3d7220 */ /* 0x080fe20000400000 */
[----:B------:R-:W-:Y:S01]  /*5990*/  ISETP.GT.AND P0, PT, R14, 0x20, PT ;  /* 0x000000200e00780c */ /* 0x000fe20003f04270 */
[----:B------:R-:W-:Y:S01]  /*59a0*/  @P3 STG.E desc[UR54][R4.64+0x44], R35 ;  /* 0x0000442304003986 */ /* 0x000fe2000c101936 */
[----:B------:R-:W-:Y:S01]  /*59b0*/  F2FP.TF32.F32.PACK_B R7, R7 ;  /* 0x00000007ff07723e */ /* 0x000fe200024050ff */
[-C--:B------:R-:W-:Y:S01]  /*59c0*/  FMUL R63, R63, R88.reuse ;  /* 0x000000583f3f7220 */ /* 0x080fe20000400000 */
[C---:B------:R-:W-:Y:S01]  /*59d0*/  ISETP.GT.AND P3, PT, R0.reuse, 0x8, P1 ;  /* 0x000000080000780c */ /* 0x040fe20000f64270 */
[-C--:B------:R-:W-:Y:S01]  /*59e0*/  FMUL R65, R65, R88.reuse ;  /* 0x0000005841417220 */ /* 0x080fe20000400000 */
[----:B------:R-:W-:Y:S01]  /*59f0*/  F2FP.TF32.F32.PACK_B R37, R37 ;  /* 0x00000025ff25723e */ /* 0x000fe200024050ff */
[----:B------:R1:W-:Y:S01]  /*5a00*/  @P5 STG.E desc[UR54][R2.64+0x60], R7 ;  /* 0x0000600702005986 */ /* 0x0003e2000c101936 */
[----:B------:R-:W-:Y:S01]  /*5a10*/  ISETP.GT.AND P5, PT, R0, RZ, P0 ;  /* 0x000000ff0000720c */ /* 0x000fe200007a4270 */
[-C--:B0-----:R-:W-:Y:S01]  /*5a20*/  FMUL R9, R42, R88.reuse ;  /* 0x000000582a097220 */ /* 0x081fe20000400000 */
[----:B------:R-:W-:Y:S01]  /*5a30*/  F2FP.TF32.F32.PACK_B R11, R11 ;  /* 0x0000000bff0b723e */ /* 0x000fe200024050ff */
[----:B------:R-:W-:Y:S01]  /*5a40*/  @P4 STG.E desc[UR54][R2.64+0x64], R37 ;  /* 0x0000642502004986 */ /* 0x000fe2000c101936 */
[----:B------:R-:W-:Y:S01]  /*5a50*/  ISETP.GT.AND P1, PT, R14, 0x21, PT ;  /* 0x000000210e00780c */ /* 0x000fe20003f24270 */
[-C--:B------:R-:W-:Y:S01]  /*5a60*/  FMUL R67, R67, R88.reuse ;  /* 0x0000005843437220 */ /* 0x080fe20000400000 */
[----:B------:R-:W-:Y:S01]  /*5a70*/  F2FP.TF32.F32.PACK_B R39, R39 ;  /* 0x00000027ff27723e */ /* 0x000fe200024050ff */
[----:B------:R0:W-:Y:S01]  /*5a80*/  @P2 STG.E desc[UR54][R4.64+0x60], R11 ;  /* 0x0000600b04002986 */ /* 0x0001e2000c101936 */
[C---:B------:R-:W-:Y:S01]  /*5a90*/  ISETP.GT.AND P4, PT, R0.reuse, RZ, P1 ;  /* 0x000000ff0000720c */ /* 0x040fe20000f84270 */
[-C--:B------:R-:W-:Y:S01]  /*5aa0*/  FMUL R69, R69, R88.reuse ;  /* 0x0000005845457220 */ /* 0x080fe20000400000 */
[----:B------:R-:W-:Y:S01]  /*5ab0*/  ISETP.GT.AND P2, PT, R0, 0x8, P0 ;  /* 0x000000080000780c */ /* 0x000fe20000744270 */
[-C--:B-1----:R-:W-:Y:S01]  /*5ac0*/  FMUL R7, R40, R88.reuse ;  /* 0x0000005828077220 */ /* 0x082fe20000400000 */
[----:B------:R-:W-:Y:S01]  /*5ad0*/  ISETP.GT.AND P0, PT, R14, 0x28, PT ;  /* 0x000000280e00780c */ /* 0x000fe20003f04270 */
[----:B------:R-:W-:Y:S01]  /*5ae0*/  @P3 STG.E desc[UR54][R4.64+0x64], R39 ;  /* 0x0000642704003986 */ /* 0x000fe2000c101936 */
[----:B------:R-:W-:Y:S01]  /*5af0*/  ISETP.GT.AND P3, PT, R0, 0x8, P1 ;  /* 0x000000080000780c */ /* 0x000fe20000f64270 */
[-C--:B------:R-:W-:Y:S01]  /*5b00*/  FMUL R71, R71, R88.reuse ;  /* 0x0000005847477220 */ /* 0x080fe20000400000 */
[----:B------:R-:W-:Y:S01]  /*5b10*/  F2FP.TF32.F32.PACK_B R7, R7 ;  /* 0x00000007ff07723e */ /* 0x000fe200024050ff */
[-C--:B------:R-:W-:Y:S01]  /*5b20*/  FMUL R73, R73, R88.reuse ;  /* 0x0000005849497220 */ /* 0x080fe20000400000 */
[----:B------:R-:W-:Y:S01]  /*5b30*/  F2FP.TF32.F32.PACK_B R41, R41 ;  /* 0x00000029ff29723e */ /* 0x000fe200024050ff */
[-C--:B0-----:R-:W-:Y:S01]  /*5b40*/  FMUL R11, R46, R88.reuse ;  /* 0x000000582e0b7220 */ /* 0x081fe20000400000 */
[----:B------:R-:W-:Y:S01]  /*5b50*/  F2FP.TF32.F32.PACK_B R9, R9 ;  /* 0x00000009ff09723e */ /* 0x000fe200024050ff */
[----:B------:R0:W-:Y:S01]  /*5b60*/  @P5 STG.E desc[UR54][R2.64+0x80], R7 ;  /* 0x0000800702005986 */ /* 0x0001e2000c101936 */
[----:B------:R-:W-:Y:S01]  /*5b70*/  ISETP.GT.AND P5, PT, R0, RZ, P0 ;  /* 0x000000ff0000720c */ /* 0x000fe200007a4270 */
[-C--:B------:R-:W-:Y:S01]  /*5b80*/  FMUL R75, R75, R88.reuse ;  /* 0x000000584b4b7220 */ /* 0x080fe20000400000 */
[----:B------:R-:W-:Y:S01]  /*5b90*/  ISETP.GT.AND P1, PT, R14, 0x29, PT ;  /* 0x000000290e00780c */ /* 0x000fe20003f24270 */
[----:B------:R-:W-:Y:S01]  /*5ba0*/  @P4 STG.E desc[UR54][R2.64+0x84], R41 ;  /* 0x0000842902004986 */ /* 0x000fe2000c101936 */
[----:B------:R-:W-:Y:S01]  /*5bb0*/  F2FP.TF32.F32.PACK_B R43, R43 ;  /* 0x0000002bff2b723e */ /* 0x000fe200024050ff */
[-C--:B------:R-:W-:Y:S01]  /*5bc0*/  FMUL R77, R77, R88.reuse ;  /* 0x000000584d4d7220 */ /* 0x080fe20000400000 */
[C---:B------:R-:W-:Y:S01]  /*5bd0*/  ISETP.GT.AND P4, PT, R0.reuse, RZ, P1 ;  /* 0x000000ff0000720c */ /* 0x040fe20000f84270 */
[----:B------:R1:W-:Y:S01]  /*5be0*/  @P2 STG.E desc[UR54][R4.64+0x80], R9 ;  /* 0x0000800904002986 */ /* 0x0003e2000c101936 */
[----:B------:R-:W-:Y:S01]  /*5bf0*/  ISETP.GT.AND P2, PT, R0, 0x8, P0 ;  /* 0x000000080000780c */ /* 0x000fe20000744270 */
[-C--:B------:R-:W-:Y:S01]  /*5c00*/  FMUL R79, R79, R88.reuse ;  /* 0x000000584f4f7220 */ /* 0x080fe20000400000 */
[----:B------:R-:W-:Y:S01]  /*5c10*/  ISETP.GT.AND P0, PT, R14, 0x30, PT ;  /* 0x000000300e00780c */ /* 0x000fe20003f04270 */
[-C--:B0-----:R-:W-:Y:S01]  /*5c20*/  FMUL R7, R44, R88.reuse ;  /* 0x000000582c077220 */ /* 0x081fe20000400000 */
[----:B------:R-:W-:Y:S01]  /*5c30*/  @P3 STG.E desc[UR54][R4.64+0x84], R43 ;  /* 0x0000842b04003986 */ /* 0x000fe2000c101936 */
[----:B------:R-:W-:Y:S01]  /*5c40*/  ISETP.GT.AND P3, PT, R0, 0x8, P1 ;  /* 0x000000080000780c */ /* 0x000fe20000f64270 */
[-C--:B------:R-:W-:Y:S01]  /*5c50*/  FMUL R81, R81, R88.reuse ;  /* 0x0000005851517220 */ /* 0x080fe20000400000 */
[----:B------:R-:W-:Y:S01]  /*5c60*/  F2FP.TF32.F32.PACK_B R45, R45 ;  /* 0x0000002dff2d723e */ /* 0x000fe200024050ff */
[-C--:B------:R-:W-:Y:S01]  /*5c70*/  FMUL R83, R83, R88.reuse ;  /* 0x0000005853537220 */ /* 0x080fe20000400000 */
[----:B------:R-:W-:Y:S01]  /*5c80*/  F2FP.TF32.F32.PACK_B R7, R7 ;  /* 0x00000007ff07723e */ /* 0x000fe200024050ff */
[-C--:B------:R-:W-:Y:S01]  /*5c90*/  FMUL R13, R84, R88.reuse ;  /* 0x00000058540d7220 */ /* 0x080fe20000400000 */
[----:B------:R-:W-:Y:S01]  /*5ca0*/  F2FP.TF32.F32.PACK_B R11, R11 ;  /* 0x0000000bff0b723e */ /* 0x000fe200024050ff */
[-C--:B-1----:R-:W-:Y:S01]  /*5cb0*/  FMUL R9, R50, R88.reuse ;  /* 0x0000005832097220 */ /* 0x082fe20000400000 */
[----:B------:R-:W-:Y:S01]  /*5cc0*/  ISETP.GT.AND P1, PT, R14, 0x31, PT ;  /* 0x000000310e00780c */ /* 0x000fe20003f24270 */
[----:B------:R0:W-:Y:S01]  /*5cd0*/  @P5 STG.E desc[UR54][R2.64+0xa0], R7 ;  /* 0x0000a00702005986 */ /* 0x0001e2000c101936 */
[C---:B------:R-:W-:Y:S01]  /*5ce0*/  ISETP.GT.AND P5, PT, R0.reuse, RZ, P0 ;  /* 0x000000ff0000720c */ /* 0x040fe200007a4270 */
[-C--:B------:R-:W-:Y:S01]  /*5cf0*/  FMUL R85, R85, R88.reuse ;  /* 0x0000005855557220 */ /* 0x080fe20000400000 */
[----:B------:R-:W-:Y:S01]  /*5d00*/  F2FP.TF32.F32.PACK_B R47, R47 ;  /* 0x0000002fff2f723e */ /* 0x000fe200024050ff */
[----:B------:R-:W-:Y:S01]  /*5d10*/  @P4 STG.E desc[UR54][R2.64+0xa4], R45 ;  /* 0x0000a42d02004986 */ /* 0x000fe2000c101936 */
[----:B------:R-:W-:Y:S01]  /*5d20*/  ISETP.GT.AND P4, PT, R0, RZ, P1 ;  /* 0x000000ff0000720c */ /* 0x000fe20000f84270 */
[-C--:B------:R-:W-:Y:S01]  /*5d30*/  FMUL R15, R86, R88.reuse ;  /* 0x00000058560f7220 */ /* 0x080fe20000400000 */
[----:B------:R-:W-:Y:S01]  /*5d40*/  F2FP.TF32.F32.PACK_B R49, R49 ;  /* 0x00000031ff31723e */ /* 0x000fe200024050ff */
[----:B------:R1:W-:Y:S01]  /*5d50*/  @P2 STG.E desc[UR54][R4.64+0xa0], R11 ;  /* 0x0000a00b04002986 */ /* 0x0003e2000c101936 */
[----:B------:R-:W-:Y:S01]  /*5d60*/  ISETP.GT.AND P2, PT, R0, 0x8, P0 ;  /* 0x000000080000780c */ /* 0x000fe20000744270 */
[-C--:B------:R-:W-:Y:S01]  /*5d70*/  FMUL R87, R87, R88.reuse ;  /* 0x0000005857577220 */ /* 0x080fe20000400000 */
[----:B------:R-:W-:Y:S01]  /*5d80*/  ISETP.GT.AND P0, PT, R14, 0x38, PT ;  /* 0x000000380e00780c */ /* 0x000fe20003f04270 */
[----:B0-----:R-:W-:Y:S01]  /*5d90*/  FMUL R7, R48, R88 ;  /* 0x0000005830077220 */ /* 0x001fe20000400000 */
[----:B------:R-:W-:Y:S01]  /*5da0*/  @P3 STG.E desc[UR54][R4.64+0xa4], R47 ;  /* 0x0000a42f04003986 */ /* 0x000fe2000c101936 */
[----:B------:R-:W-:-:S02]  /*5db0*/  ISETP.GT.AND P3, PT, R0, 0x8, P1 ;  /* 0x000000080000780c */ /* 0x000fc40000f64270 */
[----:B------:R-:W-:Y:S02]  /*5dc0*/  F2FP.TF32.F32.PACK_B R9, R9 ;  /* 0x00000009ff09723e */ /* 0x000fe400024050ff */
[----:B------:R-:W-:Y:S02]  /*5dd0*/  F2FP.TF32.F32.PACK_B R7, R7 ;  /* 0x00000007ff07723e */ /* 0x000fe400024050ff */
[----:B------:R-:W-:Y:S01]  /*5de0*/  ISETP.GT.AND P1, PT, R14, 0x39, PT ;  /* 0x000000390e00780c */ /* 0x000fe20003f24270 */
[----:B-1----:R-:W-:Y:S01]  /*5df0*/  FMUL R11, R54, R88 ;  /* 0x00000058360b7220 */ /* 0x002fe20000400000 */
[----:B------:R-:W-:Y:S01]  /*5e00*/  F2FP.TF32.F32.PACK_B R51, R51 ;  /* 0x00000033ff33723e */ /* 0x000fe200024050ff */
[----:B------:R0:W-:Y:S01]  /*5e10*/  @P5 STG.E desc[UR54][R2.64+0xc0], R7 ;  /* 0x0000c00702005986 */ /* 0x0001e2000c101936 */
[C---:B------:R-:W-:Y:S02]  /*5e20*/  ISETP.GT.AND P5, PT, R0.reuse, RZ, P0 ;  /* 0x000000ff0000720c */ /* 0x040fe400007a4270 */
[----:B------:R-:W-:Y:S01]  /*5e30*/  F2FP.TF32.F32.PACK_B R53, R53 ;  /* 0x00000035ff35723e */ /* 0x000fe200024050ff */
[----:B------:R-:W-:Y:S01]  /*5e40*/  @P4 STG.E desc[UR54][R2.64+0xc4], R49 ;  /* 0x0000c43102004986 */ /* 0x000fe2000c101936 */
[----:B------:R-:W-:-:S02]  /*5e50*/  ISETP.GT.AND P4, PT, R0, RZ, P1 ;  /* 0x000000ff0000720c */ /* 0x000fc40000f84270 */
[----:B------:R-:W-:Y:S01]  /*5e60*/  F2FP.TF32.F32.PACK_B R11, R11 ;  /* 0x0000000bff0b723e */ /* 0x000fe200024050ff */
[----:B------:R1:W-:Y:S01]  /*5e70*/  @P2 STG.E desc[UR54][R4.64+0xc0], R9 ;  /* 0x0000c00904002986 */ /* 0x0003e2000c101936 */
[----:B------:R-:W-:Y:S02]  /*5e80*/  ISETP.GT.AND P2, PT, R0, 0x8, P0 ;  /* 0x000000080000780c */ /* 0x000fe40000744270 */
[----:B------:R-:W-:Y:S01]  /*5e90*/  ISETP.GT.AND P0, PT, R14, 0x40, PT ;  /* 0x000000400e00780c */ /* 0x000fe20003f04270 */
[----:B0-----:R-:W-:Y:S01]  /*5ea0*/  FMUL R7, R52, R88 ;  /* 0x0000005834077220 */ /* 0x001fe20000400000 */
[----:B------:R-:W-:Y:S01]  /*5eb0*/  @P3 STG.E desc[UR54][R4.64+0xc4], R51 ;  /* 0x0000c43304003986 */ /* 0x000fe2000c101936 */
[----:B------:R-:W-:Y:S02]  /*5ec0*/  ISETP.GT.AND P3, PT, R0, 0x8, P1 ;  /* 0x000000080000780c */ /* 0x000fe40000f64270 */
[----:B------:R-:W-:Y:S02]  /*5ed0*/  ISETP.GT.AND P1, PT, R14, 0x41, PT ;  /* 0x000000410e00780c */ /* 0x000fe40003f24270 */
[----:B------:R-:W-:-:S02]  /*5ee0*/  F2FP.TF32.F32.PACK_B R7, R7 ;  /* 0x00000007ff07723e */ /* 0x000fc400024050ff */
[----:B------:R-:W-:Y:S01]  /*5ef0*/  F2FP.TF32.F32.PACK_B R55, R55 ;  /* 0x00000037ff37723e */ /* 0x000fe200024050ff */
[----:B-1----:R-:W-:Y:S01]  /*5f00*/  FMUL R9, R58, R88 ;  /* 0x000000583a097220 */ /* 0x002fe20000400000 */
[----:B------:R-:W-:Y:S01]  /*5f10*/  F2FP.TF32.F32.PACK_B R57, R57 ;  /* 0x00000039ff39723e */ /* 0x000fe200024050ff */
[----:B------:R0:W-:Y:S01]  /*5f20*/  @P5 STG.E desc[UR54][R2.64+0xe0], R7 ;  /* 0x0000e00702005986 */ /* 0x0001e2000c101936 */
[C---:B------:R-:W-:Y:S02]  /*5f30*/  ISETP.GT.AND P5, PT, R0.reuse, RZ, P0 ;  /* 0x000000ff0000720c */ /* 0x040fe400007a4270 */
[----:B------:R-:W-:Y:S01]  /*5f40*/  F2FP.TF32.F32.PACK_B R9, R9 ;  /* 0x00000009ff09723e */ /* 0x000fe200024050ff */
[----:B------:R-:W-:Y:S01]  /*5f50*/  @P4 STG.E desc[UR54][R2.64+0xe4], R53 ;  /* 0x0000e43502004986 */ /* 0x000fe2000c101936 */
[C---:B------:R-:W-:Y:S02]  /*5f60*/  ISETP.GT.AND P4, PT, R0.reuse, RZ, P1 ;  /* 0x000000ff0000720c */ /* 0x040fe40000f84270 */
[----:B------:R-:W-:Y:S01]  /*5f70*/  F2FP.TF32.F32.PACK_B R59, R59 ;  /* 0x0000003bff3b723e */ /* 0x000fe200024050ff */
[----:B------:R1:W-:Y:S01]  /*5f80*/  @P2 STG.E desc[UR54][R4.64+0xe0], R11 ;  /* 0x0000e00b04002986 */ /* 0x0003e2000c101936 */
[----:B------:R-:W-:-:S02]  /*5f90*/  ISETP.GT.AND P2, PT, R0, 0x8, P0 ;  /* 0x000000080000780c */ /* 0x000fc40000744270 */
[----:B------:R-:W-:Y:S01]  /*5fa0*/  ISETP.GT.AND P0, PT, R14, 0x48, PT ;  /* 0x000000480e00780c */ /* 0x000fe20003f04270 */
[-C--:B0-----:R-:W-:Y:S01]  /*5fb0*/  FMUL R7, R56, R88.reuse ;  /* 0x0000005838077220 */ /* 0x081fe20000400000 */
[----:B------:R-:W-:Y:S01]  /*5fc0*/  @P3 STG.E desc[UR54][R4.64+0xe4], R55 ;  /* 0x0000e43704003986 */ /* 0x000fe2000c101936 */
[----:B------:R-:W-:Y:S02]  /*5fd0*/  ISETP.GT.AND P3, PT, R0, 0x8, P1 ;  /* 0x000000080000780c */ /* 0x000fe40000f64270 */
[----:B------:R-:W-:Y:S02]  /*5fe0*/  ISETP.GT.AND P1, PT, R14, 0x49, PT ;  /* 0x000000490e00780c */ /* 0x000fe40003f24270 */
[----:B------:R-:W-:Y:S01]  /*5ff0*/  F2FP.TF32.F32.PACK_B R7, R7 ;  /* 0x00000007ff07723e */ /* 0x000fe200024050ff */
[----:B-1----:R-:W-:Y:S01]  /*6000*/  FMUL R11, R62, R88 ;  /* 0x000000583e0b7220 */ /* 0x002fe20000400000 */
[----:B------:R-:W-:-:S03]  /*6010*/  F2FP.TF32.F32.PACK_B R61, R61 ;  /* 0x0000003dff3d723e */ /* 0x000fc600024050ff */
[----:B------:R0:W-:Y:S01]  /*6020*/  @P5 STG.E desc[UR54][R2.64+0x100], R7 ;  /* 0x0001000702005986 */ /* 0x0001e2000c101936 */
[C---:B------:R-:W-:Y:S02]  /*6030*/  ISETP.GT.AND P5, PT, R0.reuse, RZ, P0 ;  /* 0x000000ff0000720c */ /* 0x040fe400007a4270 */
[----:B------:R-:W-:Y:S01]  /*6040*/  F2FP.TF32.F32.PACK_B R11, R11 ;  /* 0x0000000bff0b723e */ /* 0x000fe200024050ff */
[----:B------:R-:W-:Y:S01]  /*6050*/  @P4 STG.E desc[UR54][R2.64+0x104], R57 ;  /* 0x0001043902004986 */ /* 0x000fe2000c101936 */
[C---:B------:R-:W-:Y:S02]  /*6060*/  ISETP.GT.AND P4, PT, R0.reuse, RZ, P1 ;  /* 0x000000ff0000720c */ /* 0x040fe40000f84270 */
[----:B------:R-:W-:Y:S01]  /*6070*/  F2FP.TF32.F32.PACK_B R63, R63 ;  /* 0x0000003fff3f723e */ /* 0x000fe200024050ff */
[----:B------:R1:W-:Y:S01]  /*6080*/  @P2 STG.E desc[UR54][R4.64+0x100], R9 ;  /* 0x0001000904002986 */ /* 0x0003e2000c101936 */
[----:B------:R-:W-:Y:S02]  /*6090*/  ISETP.GT.AND P2, PT, R0, 0x8, P0 ;  /* 0x000000080000780c */ /* 0x000fe40000744270 */
[----:B------:R-:W-:Y:S01]  /*60a0*/  ISETP.GT.AND P0, PT, R14, 0x50, PT ;  /* 0x000000500e00780c */ /* 0x000fe20003f04270 */
[----:B0-----:R-:W-:Y:S01]  /*60b0*/  FMUL R7, R60, R88 ;  /* 0x000000583c077220 */ /* 0x001fe20000400000 */
[----:B------:R-:W-:Y:S01]  /*60c0*/  @P3 STG.E desc[UR54][R4.64+0x104], R59 ;  /* 0x0001043b04003986 */ /* 0x000fe2000c101936 */
[----:B------:R-:W-:-:S02]  /*60d0*/  ISETP.GT.AND P3, PT, R0, 0x8, P1 ;  /* 0x000000080000780c */ /* 0x000fc40000f64270 */
        /* <DEDUP_REMOVED lines=38> */
[----:B------:R-:W-:Y:S01]  /*6340*/  ISETP.GT.AND P0, PT, R0, 0x8, P0 ;  /* 0x000000080000780c */ /* 0x000fe20000704270 */
[----:B------:R-:W-:Y:S01]  /*6350*/  @P4 STG.E desc[UR54][R2.64+0x164], R69 ;  /* 0x0001644502004986 */ /* 0x000fe2000c101936 */
[----:B------:R-:W-:Y:S02]  /*6360*/  ISETP.GT.AND P4, PT, R14, 0x69, PT ;  /* 0x000000690e00780c */ /* 0x000fe40003f84270 */
[----:B------:R-:W-:Y:S01]  /*6370*/  F2FP.TF32.F32.PACK_B R9, R9 ;  /* 0x00000009ff09723e */ /* 0x000fe200024050ff */
[----:B------:R1:W-:Y:S01]  /*6380*/  @P2 STG.E desc[UR54][R4.64+0x160], R11 ;  /* 0x0001600b04002986 */ /* 0x0003e2000c101936 */
[C---:B------:R-:W-:Y:S02]  /*6390*/  ISETP.GT.AND P2, PT, R0.reuse, RZ, P1 ;  /* 0x000000ff0000720c */ /* 0x040fe40000f44270 */
[----:B------:R-:W-:Y:S01]  /*63a0*/  ISETP.GT.AND P1, PT, R0, 0x8, P1 ;  /* 0x000000080000780c */ /* 0x000fe20000f24270 */
[----:B0-----:R-:W-:Y:S01]  /*63b0*/  FMUL R7, R72, R88 ;  /* 0x0000005848077220 */ /* 0x001fe20000400000 */
[----:B------:R-:W-:Y:S01]  /*63c0*/  @P3 STG.E desc[UR54][R4.64+0x164], R71 ;  /* 0x0001644704003986 */ /* 0x000fe2000c101936 */
[----:B------:R-:W-:-:S02]  /*63d0*/  ISETP.GT.AND P6, PT, R0, RZ, P4 ;  /* 0x000000ff0000720c */ /* 0x000fc400027c4270 */
[----:B------:R-:W-:Y:S02]  /*63e0*/  F2FP.TF32.F32.PACK_B R75, R75 ;  /* 0x0000004bff4b723e */ /* 0x000fe400024050ff */
[----:B------:R-:W-:Y:S02]  /*63f0*/  F2FP.TF32.F32.PACK_B R7, R7 ;  /* 0x00000007ff07723e */ /* 0x000fe400024050ff */
[----:B------:R-:W-:Y:S01]  /*6400*/  F2FP.TF32.F32.PACK_B R77, R77 ;  /* 0x0000004dff4d723e */ /* 0x000fe200024050ff */
[----:B-1----:R-:W-:Y:S01]  /*6410*/  FMUL R11, R82, R88 ;  /* 0x00000058520b7220 */ /* 0x002fe20000400000 */
[----:B------:R-:W-:Y:S01]  /*6420*/  ISETP.GT.AND P4, PT, R0, 0x8, P4 ;  /* 0x000000080000780c */ /* 0x000fe20002784270 */
[----:B------:R0:W-:Y:S01]  /*6430*/  @P5 STG.E desc[UR54][R2.64+0x180], R7 ;  /* 0x0001800702005986 */ /* 0x0001e2000c101936 */
[----:B------:R-:W-:Y:S02]  /*6440*/  ISETP.GT.AND P5, PT, R14, 0x68, PT ;  /* 0x000000680e00780c */ /* 0x000fe40003fa4270 */
[----:B------:R-:W-:Y:S01]  /*6450*/  F2FP.TF32.F32.PACK_B R79, R79 ;  /* 0x0000004fff4f723e */ /* 0x000fe200024050ff */
[----:B------:R-:W-:Y:S01]  /*6460*/  @P2 STG.E desc[UR54][R2.64+0x184], R73 ;  /* 0x0001844902002986 */ /* 0x000fe2000c101936 */
[----:B------:R-:W-:-:S02]  /*6470*/  ISETP.GT.AND P3, PT, R0, RZ, P5 ;  /* 0x000000ff0000720c */ /* 0x000fc40002f64270 */
[----:B------:R-:W-:Y:S01]  /*6480*/  ISETP.GT.AND P5, PT, R0, 0x8, P5 ;  /* 0x000000080000780c */ /* 0x000fe20002fa4270 */
[----:B------:R1:W-:Y:S01]  /*6490*/  @P0 STG.E desc[UR54][R4.64+0x180], R9 ;  /* 0x0001800904000986 */ /* 0x0003e2000c101936 */
[C---:B------:R-:W-:Y:S02]  /*64a0*/  ISETP.GT.AND P2, PT, R14.reuse, 0x71, PT ;  /* 0x000000710e00780c */ /* 0x040fe40003f44270 */
[----:B------:R-:W-:Y:S01]  /*64b0*/  ISETP.GT.AND P0, PT, R14, 0x79, PT ;  /* 0x000000790e00780c */ /* 0x000fe20003f04270 */
[-C--:B0-----:R-:W-:Y:S01]  /*64c0*/  FMUL R7, R76, R88.reuse ;  /* 0x000000584c077220 */ /* 0x081fe20000400000 */
[----:B------:R-:W-:Y:S01]  /*64d0*/  @P1 STG.E desc[UR54][R4.64+0x184], R75 ;  /* 0x0001844b04001986 */ /* 0x000fe2000c101936 */
[----:B------:R-:W-:Y:S02]  /*64e0*/  ISETP.GT.AND P1, PT, R14, 0x78, PT ;  /* 0x000000780e00780c */ /* 0x000fe40003f24270 */
[----:B------:R-:W-:Y:S02]  /*64f0*/  F2FP.TF32.F32.PACK_B R81, R81 ;  /* 0x00000051ff51723e */ /* 0x000fe400024050ff */
[----:B------:R-:W-:Y:S01]  /*6500*/  F2FP.TF32.F32.PACK_B R7, R7 ;  /* 0x00000007ff07723e */ /* 0x000fe200024050ff */
[----:B-1----:R-:W-:Y:S01]  /*6510*/  FMUL R9, R78, R88 ;  /* 0x000000584e097220 */ /* 0x002fe20000400000 */
[----:B------:R-:W-:-:S03]  /*6520*/  F2FP.TF32.F32.PACK_B R11, R11 ;  /* 0x0000000bff0b723e */ /* 0x000fc600024050ff */
[----:B------:R0:W-:Y:S01]  /*6530*/  @P3 STG.E desc[UR54][R2.64+0x1a0], R7 ;  /* 0x0001a00702003986 */ /* 0x0001e2000c101936 */
[----:B------:R-:W-:Y:S02]  /*6540*/  ISETP.GT.AND P3, PT, R14, 0x70, PT ;  /* 0x000000700e00780c */ /* 0x000fe40003f64270 */
[----:B------:R-:W-:Y:S01]  /*6550*/  F2FP.TF32.F32.PACK_B R9, R9 ;  /* 0x00000009ff09723e */ /* 0x000fe200024050ff */
[----:B------:R-:W-:Y:S01]  /*6560*/  @P6 STG.E desc[UR54][R2.64+0x1a4], R77 ;  /* 0x0001a44d02006986 */ /* 0x000fe2000c101936 */
[C---:B------:R-:W-:Y:S02]  /*6570*/  ISETP.GT.AND P6, PT, R0.reuse, RZ, P3 ;  /* 0x000000ff0000720c */ /* 0x040fe40001fc4270 */
[C---:B------:R-:W-:Y:S01]  /*6580*/  ISETP.GT.AND P3, PT, R0.reuse, 0x8, P3 ;  /* 0x000000080000780c */ /* 0x040fe20001f64270 */
[----:B------:R-:W-:Y:S01]  /*6590*/  @P5 STG.E desc[UR54][R4.64+0x1a0], R9 ;  /* 0x0001a00904005986 */ /* 0x000fe2000c101936 */
[C---:B------:R-:W-:Y:S02]  /*65a0*/  ISETP.GT.AND P5, PT, R0.reuse, RZ, P2 ;  /* 0x000000ff0000720c */ /* 0x040fe400017a4270 */
[----:B------:R-:W-:Y:S01]  /*65b0*/  ISETP.GT.AND P2, PT, R0, 0x8, P2 ;  /* 0x000000080000780c */ /* 0x000fe20001744270 */
[----:B0-----:R-:W-:Y:S01]  /*65c0*/  FMUL R7, R80, R88 ;  /* 0x0000005850077220 */ /* 0x001fe20000400000 */
[----:B------:R-:W-:Y:S01]  /*65d0*/  @P4 STG.E desc[UR54][R4.64+0x1a4], R79 ;  /* 0x0001a44f04004986 */ /* 0x000fe2000c101936 */
[----:B------:R-:W-:-:S02]  /*65e0*/  ISETP.GT.AND P4, PT, R0, RZ, P1 ;  /* 0x000000ff0000720c */ /* 0x000fc40000f84270 */
[C---:B------:R-:W-:Y:S02]  /*65f0*/  ISETP.GT.AND P1, PT, R0.reuse, 0x8, P1 ;  /* 0x000000080000780c */ /* 0x040fe40000f24270 */
[----:B------:R-:W-:Y:S02]  /*6600*/  F2FP.TF32.F32.PACK_B R7, R7 ;  /* 0x00000007ff07723e */ /* 0x000fe400024050ff */
[----:B------:R-:W-:Y:S02]  /*6610*/  F2FP.TF32.F32.PACK_B R83, R83 ;  /* 0x00000053ff53723e */ /* 0x000fe400024050ff */
[----:B------:R-:W-:Y:S01]  /*6620*/  F2FP.TF32.F32.PACK_B R13, R13 ;  /* 0x0000000dff0d723e */ /* 0x000fe200024050ff */
[----:B------:R-:W-:Y:S01]  /*6630*/  @P6 STG.E desc[UR54][R2.64+0x1c0], R7 ;  /* 0x0001c00702006986 */ /* 0x000fe2000c101936 */
[C---:B------:R-:W-:Y:S02]  /*6640*/  ISETP.GT.AND P6, PT, R0.reuse, RZ, P0 ;  /* 0x000000ff0000720c */ /* 0x040fe400007c4270 */
[----:B------:R-:W-:Y:S01]  /*6650*/  ISETP.GT.AND P0, PT, R0, 0x8, P0 ;  /* 0x000000080000780c */ /* 0x000fe20000704270 */
[----:B------:R-:W-:Y:S01]  /*6660*/  @P5 STG.E desc[UR54][R2.64+0x1c4], R81 ;  /* 0x0001c45102005986 */ /* 0x000fe2000c101936 */
[----:B------:R-:W-:-:S02]  /*6670*/  F2FP.TF32.F32.PACK_B R85, R85 ;  /* 0x00000055ff55723e */ /* 0x000fc400024050ff */
[----:B------:R-:W-:Y:S01]  /*6680*/  F2FP.TF32.F32.PACK_B R15, R15 ;  /* 0x0000000fff0f723e */ /* 0x000fe200024050ff */
[----:B------:R-:W-:Y:S01]  /*6690*/  @P3 STG.E desc[UR54][R4.64+0x1c0], R11 ;  /* 0x0001c00b04003986 */ /* 0x000fe2000c101936 */
[----:B------:R-:W-:-:S03]  /*66a0*/  F2FP.TF32.F32.PACK_B R87, R87 ;  /* 0x00000057ff57723e */ /* 0x000fc600024050ff */
[----:B------:R-:W-:Y:S04]  /*66b0*/  @P2 STG.E desc[UR54][R4.64+0x1c4], R83 ;  /* 0x0001c45304002986 */ /* 0x000fe8000c101936 */
[----:B------:R-:W-:Y:S04]  /*66c0*/  @P4 STG.E desc[UR54][R2.64+0x1e0], R13 ;  /* 0x0001e00d02004986 */ /* 0x000fe8000c101936 */
[----:B------:R0:W-:Y:S02]  /*66d0*/  @P6 STG.E desc[UR54][R2.64+0x1e4], R85 ;  /* 0x0001e45502006986 */ /* 0x0001e4000c101936 */
[----:B0-----:R-:W-:-:S02]  /*66e0*/  @P1 IMAD.MOV.U32 R2, RZ, RZ, R4 ;  /* 0x000000ffff021224 */ /* 0x001fc400078e0004 */
[----:B------:R-:W-:-:S05]  /*66f0*/  @P1 IMAD.MOV.U32 R3, RZ, RZ, R5 ;  /* 0x000000ffff031224 */ /* 0x000fca00078e0005 */
[----:B------:R0:W-:Y:S04]  /*6700*/  @P1 STG.E desc[UR54][R2.64+0x1e0], R15 ;  /* 0x0001e00f02001986 */ /* 0x0001e8000c101936 */
[----:B------:R0:W-:Y:S02]  /*6710*/  @P0 STG.E desc[UR54][R4.64+0x1e4], R87 ;  /* 0x0001e45704000986 */ /* 0x0001e4000c101936 */
.L_x_161:
[----:B------:R-:W-:Y:S05]  /*6720*/  BSYNC B0 ;  /* 0x0000000000007941 */ /* 0x000fea0003800000 */
.L_x_35:
[----:B0-----:R-:W-:Y:S01]  /*6730*/  IMAD.U32 R2, RZ, RZ, UR52 ;  /* 0x00000034ff027e24 */ /* 0x001fe2000f8e00ff */
[----:B------:R-:W-:Y:S01]  /*6740*/  ULDC.64 UR4, c[0x0][0x650] ;  /* 0x0001940000047ab9 */ /* 0x000fe20000000a00 */
[----:B------:R-:W-:Y:S01]  /*6750*/  IMAD.U32 R3, RZ, RZ, UR53 ;  /* 0x00000035ff037e24 */ /* 0x000fe2000f8e00ff */
[----:B------:R0:W-:Y:S01]  /*6760*/  SYNCS.ARRIVE.TRANS64.A1T0 RZ, [R98+UR50], RZ ;  /* 0x000000ff62ff79a7 */ /* 0x0001e20008100032 */
[----:B------:R-:W-:Y:S01]  /*6770*/  PRMT R0, RZ, 0x7610, R0 ;  /* 0x00007610ff007816 */ /* 0x000fe20000000000 */
[----:B------:R-:W-:Y:S01]  /*6780*/  IMAD.MOV.U32 R18, RZ, RZ, -0x1 ;  /* 0xffffffffff127424 */ /* 0x000fe200078e00ff */
[----:B------:R-:W-:Y:S01]  /*6790*/  LEA R16, P0, R2, R16, 0x1 ;  /* 0x0000001002107211 */ /* 0x000fe200078008ff */
[----:B------:R-:W-:Y:S02]  /*67a0*/  IMAD.MOV.U32 R2, RZ, RZ, -0x1 ;  /* 0xffffffffff027424 */ /* 0x000fe400078e00ff */
[----:B------:R-:W-:Y:S01]  /*67b0*/  IMAD.MOV.U32 R19, RZ, RZ, -0x1 ;  /* 0xffffffffff137424 */ /* 0x000fe200078e00ff */
[----:B------:R-:W-:-:S02]  /*67c0*/  IADD3.X R17, R17, UR41, RZ, P0, !PT ;  /* 0x0000002911117c10 */ /* 0x000fc400087fe4ff */
[----:B------:R-:W-:-:S04]  /*67d0*/  ISETP.GE.U32.AND P0, PT, R16, UR4, PT ;  /* 0x0000000410007c0c */ /* 0x000fc8000bf06070 */
[----:B------:R-:W-:-:S13]  /*67e0*/  ISETP.GE.U32.AND.EX P0, PT, R17, UR5, PT, P0 ;  /* 0x0000000511007c0c */ /* 0x000fda000bf06100 */
[----:B0-----:R-:W-:Y:S05]  /*67f0*/  @P0 BRA `(.L_x_162) ;  /* 0x0000000400700947 */ /* 0x001fea0003800000 */
[----:B------:R-:W0:Y:S01]  /*6800*/  S2UR UR7, SR_CTAID.X ;  /* 0x00000000000779c3 */ /* 0x000e220000002500 */
[----:B------:R-:W-:Y:S01]  /*6810*/  ULDC.64 UR4, c[0x0][0x628] ;  /* 0x00018a0000047ab9 */ /* 0x000fe20000000a00 */
[----:B------:R-:W-:Y:S01]  /*6820*/  ULDC UR6, c[0x0][0x150] ;  /* 0x0000540000067ab9 */ /* 0x000fe20000000800 */
[----:B------:R-:W-:Y:S01]  /*6830*/  ISETP.NE.U32.AND P0, PT, RZ, UR4, PT ;  /* 0x00000004ff007c0c */ /* 0x000fe2000bf05070 */
[----:B------:R-:W-:Y:S01]  /*6840*/  ULDC UR15, c[0x0][0x630] ;  /* 0x00018c00000f7ab9 */ /* 0x000fe20000000800 */
[C---:B------:R-:W-:Y:S02]  /*6850*/  R2UR UR17, R16.reuse ;  /* 0x00000000101172ca */ /* 0x040fe400000e0000 */
[----:B------:R-:W-:Y:S01]  /*6860*/  ISETP.NE.AND.EX P0, PT, RZ, UR5, PT, P0 ;  /* 0x00000005ff007c0c */ /* 0x000fe2000bf05300 */
[----:B------:R-:W1:Y:S01]  /*6870*/  S2UR UR16, SR_CTAID.Y ;  /* 0x00000000001079c3 */ /* 0x000e620000002600 */
[----:B------:R-:W-:Y:S02]  /*6880*/  R2UR UR12, R16 ;  /* 0x00000000100c72ca */ /* 0x000fe400000e0000 */
[----:B------:R-:W-:-:S02]  /*6890*/  R2UR UR13, R17 ;  /* 0x00000000110d72ca */ /* 0x000fc400000e0000 */
[----:B0-----:R-:W-:-:S05]  /*68a0*/  I2FP.F32.U32 R0, UR7 ;  /* 0x0000000700007c45 */ /* 0x001fca0008201000 */
[----:B------:R-:W-:Y:S01]  /*68b0*/  FMUL R0, R0, UR6 ;  /* 0x0000000600007c20 */ /* 0x000fe20008400000 */
[----:B------:R-:W-:Y:S01]  /*68c0*/  ULDC UR6, c[0x0][0x154] ;  /* 0x0000550000067ab9 */ /* 0x000fe20000000800 */
[----:B-1----:R-:W-:-:S04]  /*68d0*/  I2FP.F32.U32 R2, UR16 ;  /* 0x0000001000027c45 */ /* 0x002fc80008201000 */
[----:B------:R-:W0:Y:S01]  /*68e0*/  F2I.U32.TRUNC.NTZ R0, R0 ;  /* 0x0000000000007305 */ /* 0x000e22000020f000 */
[----:B------:R-:W-:Y:S01]  /*68f0*/  FMUL R2, R2, UR6 ;  /* 0x0000000602027c20 */ /* 0x000fe20008400000 */
[----:B------:R-:W-:Y:S06]  /*6900*/  @!P0 BRA `(.L_x_163) ;  /* 0x0000000000308947 */ /* 0x000fec0003800000 */
        /* <DEDUP_REMOVED lines=12> */
.L_x_163:
[----:B------:R-:W-:Y:S01]  /*69d0*/  USHF.R.U64 UR6, UR12, UR15, UR13 ;  /* 0x0000000f0c067299 */ /* 0x000fe2000800120d */
[----:B------:R-:W-:Y:S01]  /*69e0*/  R2UR UR5, R17 ;  /* 0x00000000110572ca */ /* 0x000fe200000e0000 */
[----:B------:R-:W-:Y:S01]  /*69f0*/  USHF.R.U32.HI UR4, URZ, UR15, UR13 ;  /* 0x0000000f3f047299 */ /* 0x000fe2000801160d */
[----:B------:R-:W1:Y:S01]  /*6a00*/  F2I.U32.TRUNC.NTZ R2, R2 ;  /* 0x0000000200027305 */ /* 0x000e62000020f000 */
[----:B------:R-:W-:Y:S01]  /*6a10*/  UIADD3 UR9, UP0, URZ, -UR6, URZ ;  /* 0x800000063f097290 */ /* 0x000fe2000ff1e03f */
[----:B------:R-:W-:Y:S01]  /*6a20*/  ULDC.64 UR10, c[0x0][0x620] ;  /* 0x00018800000a7ab9 */ /* 0x000fe20000000a00 */
[----:B------:R-:W-:Y:S02]  /*6a30*/  ULDC UR14, c[0x0][0x608] ;  /* 0x00018200000e7ab9 */ /* 0x000fe40000000800 */
[----:B------:R-:W-:Y:S01]  /*6a40*/  UIADD3.X UR4, URZ, ~UR4, URZ, UP0, !UPT ;  /* 0x800000043f047290 */ /* 0x000fe200087fe43f */
[----:B------:R-:W-:Y:S01]  /*6a50*/  ULDC UR15, c[0x0][0x658] ;  /* 0x00019600000f7ab9 */ /* 0x000fe20000000800 */
[----:B------:R-:W-:-:S02]  /*6a60*/  ULDC UR12, c[0x0][0x144] ;  /* 0x00005100000c7ab9 */ /* 0x000fc40000000800 */
[----:B------:R-:W-:Y:S01]  /*6a70*/  UIMAD UR8, UR4, UR10, URZ ;  /* 0x0000000a040872a4 */ /* 0x000fe2000f8e023f */
[----:B------:R-:W-:Y:S02]  /*6a80*/  ULDC UR22, c[0x0][0x148] ;  /* 0x0000520000167ab9 */ /* 0x000fe40000000800 */
[----:B------:R-:W-:Y:S01]  /*6a90*/  UMOV UR4, UR17 ;  /* 0x0000001100047c82 */ /* 0x000fe20008000000 */
[----:B------:R-:W-:Y:S02]  /*6aa0*/  UIMAD UR8, UR9, UR11, UR8 ;  /* 0x0000000b090872a4 */ /* 0x000fe4000f8e0208 */
[----:B------:R-:W-:Y:S01]  /*6ab0*/  UIMAD.WIDE.U32 UR4, UR9, UR10, UR4 ;  /* 0x0000000a090472a5 */ /* 0x000fe2000f8e0004 */
[----:B0-----:R-:W-:Y:S01]  /*6ac0*/  R2UR UR9, R0 ;  /* 0x00000000000972ca */ /* 0x001fe200000e0000 */
[----:B------:R-:W-:Y:S01]  /*6ad0*/  ULDC UR20, c[0x0][0x648] ;  /* 0x0001920000147ab9 */ /* 0x000fe20000000800 */
[----:B-1----:R-:W-:Y:S01]  /*6ae0*/  R2UR UR13, R2 ;  /* 0x00000000020d72ca */ /* 0x002fe200000e0000 */
[----:B------:R-:W-:Y:S01]  /*6af0*/  UIADD3 UR8, UR5, UR8, URZ ;  /* 0x0000000805087290 */ /* 0x000fe2000fffe03f */
[----:B------:R-:W-:-:S02]  /*6b00*/  ULDC UR21, c[0x0][0x638] ;  /* 0x00018e0000157ab9 */ /* 0x000fc40000000800 */
[----:B------:R-:W-:Y:S02]  /*6b10*/  ULDC UR5, c[0x0][0x618] ;  /* 0x0001860000057ab9 */ /* 0x000fe40000000800 */
[----:B------:R-:W-:Y:S02]  /*6b20*/  USHF.R.U64 UR10, UR4, UR5, UR8 ;  /* 0x00000005040a7299 */ /* 0x000fe40008001208 */
[----:B------:R-:W-:-:S03]  /*6b30*/  USHF.R.U32.HI UR8, URZ, UR5, UR8 ;  /* 0x000000053f087299 */ /* 0x000fc60008011608 */
[----:B------:R-:W-:Y:S01]  /*6b40*/  ULDC.64 UR4, c[0x0][0x640] ;  /* 0x0001900000047ab9 */ /* 0x000fe20000000a00 */
[----:B------:R-:W-:Y:S01]  /*6b50*/  USHF.R.U64 UR11, UR10, UR14, UR8 ;  /* 0x0000000e0a0b7299 */ /* 0x000fe20008001208 */
[----:B------:R-:W-:Y:S01]  /*6b60*/  ISETP.NE.U32.AND P0, PT, RZ, UR4, PT ;  /* 0x00000004ff007c0c */ /* 0x000fe2000bf05070 */
[----:B------:R-:W-:Y:S02]  /*6b70*/  USHF.R.U32.HI UR8, URZ, UR14, UR8 ;  /* 0x0000000e3f087299 */ /* 0x000fe40008011608 */
[----:B------:R-:W-:Y:S01]  /*6b80*/  UIADD3 UR9, -UR9, URZ, URZ ;  /* 0x0000003f09097290 */ /* 0x000fe2000fffe13f */
[----:B------:R-:W-:Y:S01]  /*6b90*/  ISETP.NE.AND.EX P0, PT, RZ, UR5, PT, P0 ;  /* 0x00000005ff007c0c */ /* 0x000fe2000bf05300 */
[----:B------:R-:W-:Y:S02]  /*6ba0*/  USHF.R.U64 UR17, UR11, UR15, UR8 ;  /* 0x0000000f0b117299 */ /* 0x000fe40008001208 */
[----:B------:R-:W-:Y:S02]  /*6bb0*/  UIADD3 UR18, -UR13, URZ, URZ ;  /* 0x0000003f0d127290 */ /* 0x000fe4000fffe13f */
[----:B------:R-:W-:-:S02]  /*6bc0*/  USHF.R.U32.HI UR15, URZ, UR15, UR8 ;  /* 0x0000000f3f0f7299 */ /* 0x000fc40008011608 */
[----:B------:R-:W-:Y:S01]  /*6bd0*/  UIMAD UR19, UR12, UR9, UR7 ;  /* 0x000000090c1372a4 */ /* 0x000fe2000f8e0207 */
[----:B------:R-:W-:-:S05]  /*6be0*/  UMOV UR14, UR17 ;  /* 0x00000011000e7c82 */ /* 0x000fca0008000000 */
[----:B------:R-:W-:Y:S06]  /*6bf0*/  @!P0 BRA `(.L_x_164) ;  /* 0x0000000000288947 */ /* 0x000fec0003800000 */
        /* <DEDUP_REMOVED lines=10> */
.L_x_164:
[----:B------:R-:W-:Y:S01]  /*6ca0*/  UISETP.NE.AND UP0, UPT, UR38, URZ, UPT ;  /* 0x0000003f2600728c */ /* 0x000fe2000bf05270 */
[----:B------:R-:W-:Y:S01]  /*6cb0*/  IMAD.MOV.U32 R0, RZ, RZ, 0x1 ;  /* 0x00000001ff007424 */ /* 0x000fe200078e00ff */
[----:B------:R-:W-:Y:S01]  /*6cc0*/  USHF.R.U64 UR5, UR14, UR20, UR15 ;  /* 0x000000140e057299 */ /* 0x000fe2000800120f */
[----:B------:R-:W-:Y:S01]  /*6cd0*/  IMAD.U32 R19, RZ, RZ, UR6 ;  /* 0x00000006ff137e24 */ /* 0x000fe2000f8e00ff */
[----:B------:R-:W-:Y:S02]  /*6ce0*/  ULOP3.LUT UR4, UR11, UR47, URZ, 0xc0, !UPT ;  /* 0x0000002f0b047292 */ /* 0x000fe4000f8ec03f */
[----:B------:R-:W-:Y:S02]  /*6cf0*/  UIADD3 UR7, -UR5, URZ, URZ ;  /* 0x0000003f05077290 */ /* 0x000fe4000fffe13f */
[----:B------:R-:W-:Y:S02]  /*6d00*/  UIMAD UR4, UR44, UR5, UR4 ;  /* 0x000000052c0472a4 */ /* 0x000fe4000f8e0204 */
[----:B------:R-:W-:-:S02]  /*6d10*/  ULOP3.LUT UR10, UR10, UR43, URZ, 0xc0, !UPT ;  /* 0x0000002b0a0a7292 */ /* 0x000fc4000f8ec03f */
[----:B------:R-:W-:Y:S02]  /*6d20*/  @UP0 UIMAD UR19, UR22, UR18, UR16 ;  /* 0x00000012161302a4 */ /* 0x000fe4000f8e0210 */
[----:B------:R-:W-:Y:S01]  /*6d30*/  UIMAD UR5, UR7, UR21, UR17 ;  /* 0x00000015070572a4 */ /* 0x000fe2000f8e0211 */
[----:B------:R-:W-:Y:S02]  /*6d40*/  ULDC UR8, c[0x0][0x600] ;  /* 0x0001800000087ab9 */ /* 0x000fe40000000800 */
[----:B------:R-:W-:Y:S01]  /*6d50*/  ULDC UR7, c[0x0][0x610] ;  /* 0x0001840000077ab9 */ /* 0x000fe20000000800 */
[----:B------:R-:W-:Y:S02]  /*6d60*/  UIMAD UR5, UR5, UR8, UR10 ;  /* 0x00000008050572a4 */ /* 0x000fe4000f8e020a */
[----:B------:R-:W-:-:S04]  /*6d70*/  UIMAD UR4, UR4, UR7, UR19 ;  /* 0x00000007040472a4 */ /* 0x000fc8000f8e0213 */
[----:B------:R-:W-:Y:S02]  /*6d80*/  USEL UR7, UR5, UR4, !UP0 ;  /* 0x0000000405077287 */ /* 0x000fe4000c000000 */
[----:B------:R-:W-:-:S04]  /*6d90*/  USEL UR4, UR4, UR5, !UP0 ;  /* 0x0000000504047287 */ /* 0x000fc8000c000000 */
[----:B------:R-:W-:Y:S02]  /*6da0*/  IMAD.U32 R2, RZ, RZ, UR7 ;  /* 0x00000007ff027e24 */ /* 0x000fe4000f8e00ff */
[----:B------:R-:W-:-:S07]  /*6db0*/  IMAD.U32 R18, RZ, RZ, UR4 ;  /* 0x00000004ff127e24 */ /* 0x000fce000f8e00ff */
.L_x_162:
[----:B------:R-:W-:Y:S01]  /*6dc0*/  UIADD3 UR45, UR36, UR45, URZ ;  /* 0x0000002d242d7290 */ /* 0x000fe2000fffe03f */
[----:B------:R-:W-:Y:S02]  /*6dd0*/  LOP3.LUT P0, RZ, R0, 0xff, RZ, 0xc0, !PT ;  /* 0x000000ff00ff7812 */ /* 0x000fe4000780c0ff */
[----:B------:R-:W-:Y:S01]  /*6de0*/  LOP3.LUT R100, R100, 0x1, RZ, 0x3c, !PT ;  /* 0x0000000164647812 */ /* 0x000fe200078e3cff */
[----:B------:R-:W-:Y:S02]  /*6df0*/  USHF.R.U32.HI UR4, URZ, 0x2, UR45 ;  /* 0x000000023f047899 */ /* 0x000fe4000801162d */
[----:B------:R-:W-:Y:S02]  /*6e00*/  UISETP.GT.U32.AND UP0, UPT, UR45, 0x3, UPT ;  /* 0x000000032d00788c */ /* 0x000fe4000bf04070 */
[----:B------:R-:W-:Y:S02]  /*6e10*/  ULOP3.LUT UR4, UR4, 0x1, URZ, 0xc0, !UPT ;  /* 0x0000000104047892 */ /* 0x000fe4000f8ec03f */
[----:B------:R-:W-:-:S02]  /*6e20*/  UISETP.LT.U32.AND UP0, UPT, UR36, 0x4, UP0 ;  /* 0x000000042400788c */ /* 0x000fc40008701070 */
[----:B------:R-:W-:Y:S02]  /*6e30*/  UISETP.NE.U32.AND UP1, UPT, UR4, 0x1, UPT ;  /* 0x000000010400788c */ /* 0x000fe4000bf25070 */
[----:B------:R-:W-:Y:S02]  /*6e40*/  USEL UR5, URZ, 0x1, !UP0 ;  /* 0x000000013f057887 */ /* 0x000fe4000c000000 */
[----:B------:R-:W-:Y:S02]  /*6e50*/  UISETP.GT.U32.AND UP1, UPT, UR36, 0x3, !UP1 ;  /* 0x000000032400788c */ /* 0x000fe4000cf24070 */
[----:B------:R-:W-:Y:S02]  /*6e60*/  ULOP3.LUT UR45, UR45, 0x3, URZ, 0xc0, !UPT ;  /* 0x000000032d2d7892 */ /* 0x000fe4000f8ec03f */
[----:B------:R-:W-:-:S04]  /*6e70*/  USEL UR4, URZ, 0x1, !UP1 ;  /* 0x000000013f047887 */ /* 0x000fc8000c800000 */
[----:B------:R-:W-:Y:S01]  /*6e80*/  ULOP3.LUT UR48, UR4, UR48, UR5, 0x96, !UPT ;  /* 0x0000003004307292 */ /* 0x000fe2000f8e9605 */
[----:B------:R-:W-:Y:S11]  /*6e90*/  @P0 BRA `(.L_x_165) ;  /* 0xffffffa800700947 */ /* 0x000ff6000383ffff */
[----:B------:R-:W-:Y:S05]  /*6ea0*/  EXIT ;  /* 0x000000000000794d */ /* 0x000fea0003800000 */
.L_x_16:
[----:B------:R-:W-:-:S08]  /*6eb0*/  ISETP.NE.AND P0, PT, RZ, UR6, PT ;  /* 0x00000006ff007c0c */ /* 0x000fd0000bf05270 */
[----:B------:R-:W0:-:S00]  /*6ec0*/  USETMAXREG.DEALLOC.CTAPOOL 0x28 ;  /* 0x00000028000079c8 */ /* 0x000e0000080e0500 */
[----:B------:R-:W-:Y:S05]  /*6ed0*/  @P0 EXIT ;  /* 0x000000000000094d */ /* 0x000fea0003800000 */
[----:B0-----:R-:W-:Y:S01]  /*6ee0*/  LOP3.LUT P0, RZ, R0, 0xff, RZ, 0xc0, !PT ;  /* 0x000000ff00ff7812 */ /* 0x001fe2000780c0ff */
[----:B------:R-:W-:Y:S02]  /*6ef0*/  IMAD.MOV.U32 R0, RZ, RZ, 0x1 ;  /* 0x00000001ff007424 */ /* 0x000fe400078e00ff */
[----:B------:R-:W-:-:S10]  /*6f00*/  IMAD.MOV.U32 R8, RZ, RZ, RZ ;  /* 0x000000ffff087224 */ /* 0x000fd400078e00ff */
[----:B------:R-:W-:Y:S05]  /*6f10*/  @!P0 BRA `(.L_x_166) ;  /* 0x0000000c00608947 */ /* 0x000fea0003800000 */
[----:B------:R-:W0:Y:S01]  /*6f20*/  S2R R9, SR_CgaCtaId ;  /* 0x0000000000097919 */ /* 0x000e220000008800 */
[----:B------:R-:W-:Y:S01]  /*6f30*/  LOP3.LUT P0, RZ, R3, 0x1f, RZ, 0xc0, !PT ;  /* 0x0000001f03ff7812 */ /* 0x000fe2000780c0ff */
[----:B------:R-:W-:Y:S01]  /*6f40*/  ULDC UR5, c[0x0][0x658] ;  /* 0x0001960000057ab9 */ /* 0x000fe20000000800 */
[----:B------:R-:W-:Y:S01]  /*6f50*/  UMOV UR6, 0xffffffff ;  /* 0xffffffff00067882 */ /* 0x000fe20000000000 */
[----:B------:R-:W-:Y:S01]  /*6f60*/  BSSY B0, `(.L_x_166) ;  /* 0x00000d3000007945 */ /* 0x000fe20003800000 */
[----:B------:R-:W-:Y:S01]  /*6f70*/  USHF.L.U32 UR6, UR6, UR5, URZ ;  /* 0x0000000506067299 */ /* 0x000fe2000800063f */
[C---:B------:R-:W-:Y:S01]  /*6f80*/  ISETP.NE.AND P3, PT, R4.reuse, RZ, PT ;  /* 0x000000ff0400720c */ /* 0x040fe20003f65270 */
[----:B------:R-:W-:Y:S01]  /*6f90*/  IMAD.MOV.U32 R10, RZ, RZ, 0x1 ;  /* 0x00000001ff0a7424 */ /* 0x000fe200078e00ff */
[----:B------:R-:W-:Y:S01]  /*6fa0*/  ISETP.NE.OR P0, PT, R4, RZ, !P0 ;  /* 0x000000ff0400720c */ /* 0x000fe20004705670 */
[----:B------:R-:W-:Y:S01]  /*6fb0*/  IMAD.MOV.U32 R0, RZ, RZ, 0x1 ;  /* 0x00000001ff007424 */ /* 0x000fe200078e00ff */
[----:B------:R-:W-:Y:S01]  /*6fc0*/  ULDC UR4, c[0x0][0x600] ;  /* 0x0001800000047ab9 */ /* 0x000fe20000000800 */
[----:B------:R-:W-:Y:S01]  /*6fd0*/  IMAD.MOV.U32 R8, RZ, RZ, RZ ;  /* 0x000000ffff087224 */ /* 0x000fe200078e00ff */
[----:B------:R-:W-:Y:S01]  /*6fe0*/  UMOV UR7, 0x1 ;  /* 0x0000000100077882 */ /* 0x000fe20000000000 */
[----:B------:R-:W-:-:S02]  /*6ff0*/  UIADD3 UR21, UR37, 0x1, URZ ;  /* 0x0000000125157890 */ /* 0x000fc4000fffe03f */
[----:B------:R-:W-:Y:S02]  /*7000*/  ULOP3.LUT UR13, UR40, 0x2, URZ, 0xfc, !UPT ;  /* 0x00000002280d7892 */ /* 0x000fe4000f8efc3f */
[----:B------:R-:W-:Y:S02]  /*7010*/  UIADD3 UR4, UR4, -0x1, URZ ;  /* 0xffffffff04047890 */ /* 0x000fe4000fffe03f */
[----:B------:R-:W-:Y:S02]  /*7020*/  USHF.L.U32 UR5, UR7, UR5, URZ ;  /* 0x0000000507057299 */ /* 0x000fe4000800063f */
[----:B------:R-:W-:Y:S01]  /*7030*/  ULOP3.LUT UR6, URZ, UR6, URZ, 0x33, !UPT ;  /* 0x000000063f067292 */ /* 0x000fe2000f8e333f */
[----:B------:R-:W-:Y:S01]  /*7040*/  ULDC.64 UR30, c[0x0][0x198] ;  /* 0x00006600001e7ab9 */ /* 0x000fe20000000a00 */
[C---:B0-----:R-:W-:Y:S02]  /*7050*/  IMAD.SHL.U32 R11, R9.reuse, 0x10, RZ ;  /* 0x00000010090b7824 */ /* 0x041fe400078e00ff */
[----:B------:R-:W-:-:S03]  /*7060*/  IMAD.SHL.U32 R9, R9, 0x200, RZ ;  /* 0x0000020009097824 */ /* 0x000fc600078e00ff */
[----:B------:R-:W-:Y:S02]  /*7070*/  LOP3.LUT R11, R11, 0x70, RZ, 0xc0, !PT ;  /* 0x000000700b0b7812 */ /* 0x000fe400078ec0ff */
[----:B------:R-:W-:-:S07]  /*7080*/  LOP3.LUT R9, R9, 0xe00, RZ, 0xc0, !PT ;  /* 0x00000e0009097812 */ /* 0x000fce00078ec0ff */
.L_x_178:
[----:B------:R-:W-:-:S03]  /*7090*/  UMOV UR7, 0xffffffff ;  /* 0xffffffff00077882 */ /* 0x000fc60000000000 */
[----:B------:R-:W-:Y:S05]  /*70a0*/  BRA.DIV UR7, `(.L_x_167) ;  /* 0x0000001207147947 */ /* 0x000fea000b800000 */
[----:B------:R-:W-:-:S13]  /*70b0*/  ELECT P6, URZ, PT ;  /* 0x00000000003f782f */ /* 0x000fda00038c0000 */
.L_x_191:
[----:B------:R-:W0:Y:S01]  /*70c0*/  LDC R3, c[0x0][0x28c] ;  /* 0x0000a300ff037b82 */ /* 0x000e220000000800 */
[----:B------:R-:W-:Y:S01]  /*70d0*/  BSSY B1, `(.L_x_168) ;  /* 0x0000046000017945 */ /* 0x000fe20003800000 */
[----:B0-----:R-:W-:-:S13]  /*70e0*/  ISETP.LT.OR P6, PT, R3, 0x1, !P6 ;  /* 0x000000010300780c */ /* 0x001fda00077c1670 */
[----:B------:R-:W-:Y:S05]  /*70f0*/  @P6 BRA `(.L_x_169) ;  /* 0x00000004000c6947 */ /* 0x000fea0003800000 */
[----:B------:R-:W-:Y:S02]  /*7100*/  IMAD R6, R2, 0x80, R11 ;  /* 0x0000008002067824 */ /* 0x000fe400078e020b */
[----:B------:R-:W-:Y:S02]  /*7110*/  IMAD.SHL.U32 R18, R18, 0x40, RZ ;  /* 0x0000004012127824 */ /* 0x000fe400078e00ff */
[----:B------:R-:W-:Y:S02]  /*7120*/  IMAD.MOV.U32 R13, RZ, RZ, RZ ;  /* 0x000000ffff0d7224 */ /* 0x000fe400078e00ff */
[----:B------:R-:W-:Y:S02]  /*7130*/  IMAD.U32 R14, RZ, RZ, UR21 ;  /* 0x00000015ff0e7e24 */ /* 0x000fe4000f8e00ff */
[----:B------:R-:W-:Y:S02]  /*7140*/  IMAD.MOV.U32 R2, RZ, RZ, R0 ;  /* 0x000000ffff027224 */ /* 0x000fe400078e0000 */
[----:B------:R-:W-:-:S07]  /*7150*/  IMAD.MOV.U32 R4, RZ, RZ, R8 ;  /* 0x000000ffff047224 */ /* 0x000fce00078e0008 */
.L_x_173:
[----:B------:R-:W0:Y:S01]  /*7160*/  S2R R12, SR_CgaCtaId ;  /* 0x00000000000c7919 */ /* 0x000e220000008800 */
[----:B------:R-:W-:Y:S01]  /*7170*/  MOV R3, 0x400 ;  /* 0x0000040000037802 */ /* 0x000fe20000000f00 */
[----:B------:R-:W1:Y:S03]  /*7180*/  @!P3 LDC R5, c[0x0][0x500] ;  /* 0x00014000ff05bb82 */ /* 0x000e660000000800 */
[----:B0-----:R-:W-:Y:S02]  /*7190*/  LEA R7, R12, R3, 0x18 ;  /* 0x000000030c077211 */ /* 0x001fe400078ec0ff */
[----:B------:R-:W-:-:S03]  /*71a0*/  SHF.L.U32 R3, R2, 0x1f, RZ ;  /* 0x0000001f02037819 */ /* 0x000fc600000006ff */
[----:B------:R-:W-:-:S04]  /*71b0*/  IMAD R12, R4, 0x8, R7 ;  /* 0x00000008040c7824 */ /* 0x000fc800078e0207 */
[----:B------:R-:W0:Y:S02]  /*71c0*/  SYNCS.PHASECHK.TRANS64.TRYWAIT P1, [R12+URZ+0x20], R3 ;  /* 0x000020030c0075a7 */ /* 0x000e24000802017f */
[----:B01----:R-:W-:Y:S05]  /*71d0*/  @!P1 BRA `(.L_x_170) ;  /* 0x0000000c00e89947 */ /* 0x003fea0003800000 */
.L_x_192:
[----:B------:R-:W-:Y:S01]  /*71e0*/  UPRMT UR7, UR13, 0x9910, URZ ;  /* 0x000099100d077896 */ /* 0x000fe2000800003f */
[----:B------:R1:W-:Y:S03]  /*71f0*/  @!P3 SYNCS.ARRIVE.TRANS64 RZ, [R12+URZ], R5 ;  /* 0x000000050cffb9a7 */ /* 0x0003e6000800003f */
[----:B------:R-:W-:-:S06]  /*7200*/  UISETP.NE.AND UP0, UPT, UR7, 0x2, UPT ;  /* 0x000000020700788c */ /* 0x000fcc000bf05270 */
[----:B------:R-:W-:-:S13]  /*7210*/  PLOP3.LUT P1, PT, PT, PT, UP0, 0x80, 0x0 ;  /* 0x000000000000781c */ /* 0x000fda0003f2f008 */
[----:B-1----:R-:W-:Y:S05]  /*7220*/  @P1 BRA `(.L_x_171) ;  /* 0x0000000000041947 */ /* 0x002fea0003800000 */
[----:B------:R-:W-:Y:S01]  /*7230*/  BPT.TRAP 0x1 ;  /* 0x000000040000795c */ /* 0x000fe20000300000 */
.L_x_171:
[----:B------:R-:W-:Y:S05]  /*7240*/  @P0 BRA `(.L_x_172) ;  /* 0x0000000000040947 */ /* 0x000fea0003800000 */
[----:B------:R-:W-:Y:S01]  /*7250*/  BPT.TRAP 0x1 ;  /* 0x000000040000795c */ /* 0x000fe20000300000 */
.L_x_172:
[----:B0-----:R-:W-:Y:S01]  /*7260*/  IMAD R3, R4, 0x4000, R7 ;  /* 0x0000400004037824 */ /* 0x001fe200078e0207 */
[----:B------:R-:W-:Y:S01]  /*7270*/  R2UR UR34, R13 ;  /* 0x000000000d2272ca */ /* 0x000fe200000e0000 */
[----:B------:R-:W-:Y:S01]  /*7280*/  VIADD R14, R14, 0xffffffff ;  /* 0xffffffff0e0e7836 */ /* 0x000fe20000000000 */
[----:B------:R-:W-:Y:S01]  /*7290*/  R2UR UR33, R12 ;  /* 0x000000000c2172ca */ /* 0x000fe200000e0000 */
[----:B------:R-:W-:Y:S01]  /*72a0*/  UIADD3 UR14, UP0, UR30, 0xf0, URZ ;  /* 0x000000f01e0e7890 */ /* 0x000fe2000ff1e03f */
[----:B------:R-:W-:Y:S01]  /*72b0*/  R2UR UR24, R3 ;  /* 0x00000000031872ca */ /* 0x000fe200000e0000 */
[----:B------:R-:W-:Y:S01]  /*72c0*/  IMAD R3, R4, 0x2000, R9 ;  /* 0x0000200004037824 */ /* 0x000fe200078e0209 */
[----:B------:R-:W-:Y:S01]  /*72d0*/  R2UR UR36, R19 ;  /* 0x00000000132472ca */ /* 0x000fe200000e0000 */
[----:B------:R-:W-:Y:S01]  /*72e0*/  UIADD3 UR42, UP1, UR30, 0x1f0, URZ ;  /* 0x000001f01e2a7890 */ /* 0x000fe2000ff3e03f */
[----:B------:R-:W-:Y:S01]  /*72f0*/  R2UR UR35, R18 ;  /* 0x00000000122372ca */ /* 0x000fe200000e0000 */
[----:B------:R-:W-:Y:S01]  /*7300*/  IMAD R3, R3, 0x4, R7 ;  /* 0x0000000403037824 */ /* 0x000fe200078e0207 */
[----:B------:R-:W-:Y:S01]  /*7310*/  R2UR UR19, R6 ;  /* 0x00000000061372ca */ /* 0x000fe200000e0000 */
[----:B------:R-:W-:Y:S01]  /*7320*/  UIADD3.X UR15, URZ, UR31, URZ, UP0, !UPT ;  /* 0x0000001f3f0f7290 */ /* 0x000fe200087fe43f */
[----:B------:R-:W-:Y:S01]  /*7330*/  ISETP.GT.AND P2, PT, R14, 0x1, PT ;  /* 0x000000010e00780c */ /* 0x000fe20003f44270 */
[----:B------:R-:W-:Y:S01]  /*7340*/  UIADD3 UR26, UR34, 0x20, URZ ;  /* 0x00000020221a7890 */ /* 0x000fe2000fffe03f */
[----:B------:R-:W-:Y:S01]  /*7350*/  R2UR UR8, R3 ;  /* 0x00000000030872ca */ /* 0x000fe200000e0000 */
[----:B------:R-:W-:Y:S01]  /*7360*/  UIADD3.X UR43, URZ, UR31, URZ, UP1, !UPT ;  /* 0x0000001f3f2b7290 */ /* 0x000fe20008ffe43f */
[----:B------:R-:W-:Y:S01]  /*7370*/  VIADD R4, R4, 0x1 ;  /* 0x0000000104047836 */ /* 0x000fe20000000000 */
[----:B------:R-:W-:Y:S01]  /*7380*/  UIADD3 UR32, UR24, 0x180, URZ ;  /* 0x0000018018207890 */ /* 0x000fe2000fffe03f */
[----:B------:R-:W-:Y:S01]  /*7390*/  VIADD R13, R13, 0x40 ;  /* 0x000000400d0d7836 */ /* 0x000fe20000000000 */
[----:B------:R-:W-:Y:S01]  /*73a0*/  UIADD3 UR24, UR24, 0x2180, URZ ;  /* 0x0000218018187890 */ /* 0x000fe2000fffe03f */
[----:B------:R-:W-:Y:S01]  /*73b0*/  UMOV UR22, 0x0 ;  /* 0x0000000000167882 */ /* 0x000fe20000000000 */
[----:B------:R-:W-:Y:S01]  /*73c0*/  UMOV UR23, 0x10000000 ;  /* 0x1000000000177882 */ /* 0x000fe20000000000 */
[----:B------:R-:W-:Y:S01]  /*73d0*/  ISETP.NE.AND P1, PT, R4, 0x4, PT ;  /* 0x000000040400780c */ /* 0x000fe20003f25270 */
[----:B------:R-:W-:Y:S01]  /*73e0*/  UMOV UR25, UR33 ;  /* 0x0000002100197c82 */ /* 0x000fe20008000000 */
[----:B------:R-:W-:Y:S01]  /*73f0*/  UMOV UR28, UR36 ;  /* 0x00000024001c7c82 */ /* 0x000fe20008000000 */
[----:B------:R-:W-:-:S02]  /*7400*/  UMOV UR27, UR35 ;  /* 0x00000023001b7c82 */ /* 0x000fc40008000000 */
[----:B------:R-:W-:Y:S01]  /*7410*/  UIADD3 UR16, UR8, 0x10180, URZ ;  /* 0x0001018008107890 */ /* 0x000fe2000fffe03f */
[----:B------:R0:W-:Y:S01]  /*7420*/  UTMALDG.3D [UR32], [UR14], desc[UR22] ;  /* 0x000016200e0075b4 */ /* 0x0001e20008011000 */
[----:B------:R-:W-:Y:S01]  /*7430*/  UIADD3 UR8, UR8, 0x14180, URZ ;  /* 0x0001418008087890 */ /* 0x000fe2000fffe03f */
[----:B------:R-:W-:Y:S01]  /*7440*/  SEL R3, RZ, 0x1, P1 ;  /* 0x00000001ff037807 */ /* 0x000fe20000800000 */
[----:B------:R-:W-:Y:S01]  /*7450*/  UMOV UR7, 0xff0000 ;  /* 0x00ff000000077882 */ /* 0x000fe20000000000 */
[----:B------:R-:W-:Y:S01]  /*7460*/  UMOV UR17, UR33 ;  /* 0x0000002100117c82 */ /* 0x000fe20008000000 */
[----:B------:R-:W-:Y:S01]  /*7470*/  UMOV UR18, UR34 ;  /* 0x0000002200127c82 */ /* 0x000fe20008000000 */
[----:B------:R-:W-:Y:S01]  /*7480*/  UMOV UR20, UR36 ;  /* 0x0000002400147c82 */ /* 0x000fe20008000000 */
[----:B------:R-:W-:Y:S01]  /*7490*/  UMOV UR9, UR33 ;  /* 0x0000002100097c82 */ /* 0x000fe20008000000 */
[----:B------:R-:W-:Y:S01]  /*74a0*/  UMOV UR11, UR19 ;  /* 0x00000013000b7c82 */ /* 0x000fe20008000000 */
[----:B------:R-:W-:Y:S01]  /*74b0*/  UMOV UR12, UR36 ;  /* 0x00000024000c7c82 */ /* 0x000fe20008000000 */
[----:B------:R0:W-:Y:S01]  /*74c0*/  UTMALDG.3D [UR24], [UR14], desc[UR22] ;  /* 0x000016180e0075b4 */ /* 0x0001e20008011000 */
[----:B------:R-:W-:Y:S01]  /*74d0*/  UMOV UR10, UR26 ;  /* 0x0000001a000a7c82 */ /* 0x000fe20008000000 */
[----:B------:R-:W-:-:S02]  /*74e0*/  LOP3.LUT R2, R2, R3, RZ, 0x3c, !PT ;  /* 0x0000000302027212 */ /* 0x000fc400078e3cff */
[----:B------:R-:W-:Y:S01]  /*74f0*/  SEL R4, R4, RZ, P1 ;  /* 0x000000ff04047207 */ /* 0x000fe20000800000 */
[----:B------:R0:W-:Y:S01]  /*7500*/  UTMALDG.3D.MULTICAST [UR16], [UR42], UR7, desc[UR22] ;  /* 0x000016102a0073b4 */ /* 0x0001e20008011807 */
[----:B------:R0:W-:Y:S02]  /*7510*/  UTMALDG.3D.MULTICAST [UR8], [UR42], UR7, desc[UR22] ;  /* 0x000016082a0073b4 */ /* 0x0001e40008011807 */
[----:B0-----:R-:W-:Y:S05]  /*7520*/  @P2 BRA `(.L_x_173) ;  /* 0xfffffffc000c2947 */ /* 0x001fea000383ffff */
.L_x_169:
[----:B------:R-:W-:Y:S05]  /*7530*/  BSYNC B1 ;  /* 0x0000000000017941 */ /* 0x000fea0003800000 */
.L_x_168:
[----:B------:R-:W-:Y:S01]  /*7540*/  LOP3.LUT P4, RZ, R10, 0xff, RZ, 0xc0, !PT ;  /* 0x000000ff0aff7812 */ /* 0x000fe2000788c0ff */
[----:B------:R-:W-:Y:S01]  /*7550*/  VIADD R8, R8, UR37 ;  /* 0x0000002508087c36 */ /* 0x000fe20008000000 */
[----:B------:R-:W-:Y:S01]  /*7560*/  ULDC.64 UR8, c[0x0][0x650] ;  /* 0x0001940000087ab9 */ /* 0x000fe20000000a00 */
[----:B------:R-:W-:Y:S01]  /*7570*/  BSSY B1, `(.L_x_174) ;  /* 0x000006f000017945 */ /* 0x000fe20003800000 */
[----:B------:R-:W-:Y:S01]  /*7580*/  IMAD.MOV.U32 R18, RZ, RZ, -0x1 ;  /* 0xffffffffff127424 */ /* 0x000fe200078e00ff */
[----:B------:R-:W-:Y:S01]  /*7590*/  PRMT R10, RZ, 0x7610, R10 ;  /* 0x00007610ff0a7816 */ /* 0x000fe2000000000a */
[----:B------:R-:W-:Y:S01]  /*75a0*/  IMAD.MOV.U32 R19, RZ, RZ, -0x1 ;  /* 0xffffffffff137424 */ /* 0x000fe200078e00ff */
[C---:B------:R-:W-:Y:S02]  /*75b0*/  ISETP.GT.U32.AND P1, PT, R8.reuse, 0x3, PT ;  /* 0x000000030800780c */ /* 0x040fe40003f24070 */
[----:B------:R-:W-:Y:S02]  /*75c0*/  SHF.R.U32.HI R2, RZ, 0x2, R8 ;  /* 0x00000002ff027819 */ /* 0x000fe40000011608 */
[----:B------:R-:W-:-:S02]  /*75d0*/  LOP3.LUT R8, R8, 0x3, RZ, 0xc0, !PT ;  /* 0x0000000308087812 */ /* 0x000fc400078ec0ff */
[----:B------:R-:W0:Y:S01]  /*75e0*/  @P4 S2R R4, SR_CgaCtaId ;  /* 0x0000000000044919 */ /* 0x000e220000008800 */
[----:B------:R-:W-:Y:S02]  /*75f0*/  @P4 MOV R3, 0x400 ;  /* 0x0000040000034802 */ /* 0x000fe40000000f00 */
[----:B------:R-:W-:-:S04]  /*7600*/  LOP3.LUT R2, R2, 0x1, RZ, 0xc0, !PT ;  /* 0x0000000102027812 */ /* 0x000fc800078ec0ff */
[----:B------:R-:W-:Y:S02]  /*7610*/  ISETP.NE.U32.AND P2, PT, R2, 0x1, PT ;  /* 0x000000010200780c */ /* 0x000fe40003f45070 */
[----:B0-----:R-:W-:Y:S01]  /*7620*/  @P4 LEA R3, R4, R3, 0x18 ;  /* 0x0000000304034211 */ /* 0x001fe200078ec0ff */
[----:B------:R-:W-:-:S03]  /*7630*/  IMAD.U32 R4, RZ, RZ, UR37 ;  /* 0x00000025ff047e24 */ /* 0x000fc6000f8e00ff */
[----:B------:R0:W-:Y:S01]  /*7640*/  @P4 SYNCS.ARRIVE.TRANS64.A1T0 RZ, [R3+URZ+0x78], RZ ;  /* 0x000078ff03ff49a7 */ /* 0x0001e2000810003f */
[----:B------:R-:W-:Y:S02]  /*7650*/  IADD3 R16, P4, R16, UR52, RZ ;  /* 0x0000003410107c10 */ /* 0x000fe4000ff9e0ff */
[----:B------:R-:W-:Y:S02]  /*7660*/  ISETP.LT.U32.AND P1, PT, R4, 0x4, P1 ;  /* 0x000000040400780c */ /* 0x000fe40000f21070 */
[----:B------:R-:W-:Y:S02]  /*7670*/  IADD3.X R17, R17, UR39, RZ, P4, !PT ;  /* 0x0000002711117c10 */ /* 0x000fe4000a7fe4ff */
[----:B------:R-:W-:Y:S02]  /*7680*/  ISETP.GE.U32.AND P4, PT, R16, UR8, PT ;  /* 0x0000000810007c0c */ /* 0x000fe4000bf86070 */
[----:B0-----:R-:W-:Y:S02]  /*7690*/  SEL R3, RZ, 0x1, !P1 ;  /* 0x00000001ff037807 */ /* 0x001fe40004800000 */
[----:B------:R-:W-:-:S02]  /*76a0*/  ISETP.GE.U32.AND.EX P1, PT, R17, UR9, PT, P4 ;  /* 0x0000000911007c0c */ /* 0x000fc4000bf26140 */
[----:B------:R-:W-:-:S04]  /*76b0*/  ISETP.GT.U32.AND P2, PT, R4, 0x3, !P2 ;  /* 0x000000030400780c */ /* 0x000fc80005744070 */
[----:B------:R-:W-:-:S04]  /*76c0*/  SEL R2, RZ, 0x1, !P2 ;  /* 0x00000001ff027807 */ /* 0x000fc80005000000 */
[--C-:B------:R-:W-:Y:S01]  /*76d0*/  LOP3.LUT R0, R2, R0, R3.reuse, 0x96, !PT ;  /* 0x0000000002007212 */ /* 0x100fe200078e9603 */
[----:B------:R-:W-:Y:S01]  /*76e0*/  IMAD.MOV.U32 R2, RZ, RZ, -0x1 ;  /* 0xffffffffff027424 */ /* 0x000fe200078e00ff */
[----:B------:R-:W-:Y:S01]  /*76f0*/  PRMT R3, RZ, 0x7610, R3 ;  /* 0x00007610ff037816 */ /* 0x000fe20000000003 */
[----:B------:R-:W-:Y:S06]  /*7700*/  @P1 BRA `(.L_x_175) ;  /* 0x0000000400541947 */ /* 0x000fec0003800000 */
[----:B------:R-:W0:Y:S01]  /*7710*/  S2UR UR7, SR_CTAID.X ;  /* 0x00000000000779c3 */ /* 0x000e220000002500 */
[----:B------:R-:W-:Y:S01]  /*7720*/  ULDC.64 UR8, c[0x0][0x628] ;  /* 0x00018a0000087ab9 */ /* 0x000fe20000000a00 */
[----:B------:R-:W-:Y:S01]  /*7730*/  ULDC UR10, c[0x0][0x150] ;  /* 0x00005400000a7ab9 */ /* 0x000fe20000000800 */
[----:B------:R-:W-:Y:S01]  /*7740*/  ISETP.NE.U32.AND P1, PT, RZ, UR8, PT ;  /* 0x00000008ff007c0c */ /* 0x000fe2000bf25070 */
[----:B------:R-:W-:Y:S01]  /*7750*/  ULDC UR11, c[0x0][0x630] ;  /* 0x00018c00000b7ab9 */ /* 0x000fe20000000800 */
[----:B------:R-:W-:Y:S01]  /*7760*/  ULDC UR14, c[0x0][0x154] ;  /* 0x00005500000e7ab9 */ /* 0x000fe20000000800 */
[----:B------:R-:W-:Y:S01]  /*7770*/  IMAD.MOV.U32 R2, RZ, RZ, R16 ;  /* 0x000000ffff027224 */ /* 0x000fe200078e0010 */
[----:B------:R-:W-:Y:S01]  /*7780*/  ISETP.NE.AND.EX P1, PT, RZ, UR9, PT, P1 ;  /* 0x00000009ff007c0c */ /* 0x000fe2000bf25310 */
[----:B------:R-:W1:Y:S01]  /*7790*/  S2UR UR12, SR_CTAID.Y ;  /* 0x00000000000c79c3 */ /* 0x000e620000002600 */
[----:B0-----:R-:W-:-:S05]  /*77a0*/  I2FP.F32.U32 R3, UR7 ;  /* 0x0000000700037c45 */ /* 0x001fca0008201000 */
[----:B------:R-:W-:Y:S01]  /*77b0*/  FMUL R12, R3, UR10 ;  /* 0x0000000a030c7c20 */ /* 0x000fe20008400000 */
[----:B------:R-:W-:-:S05]  /*77c0*/  IMAD.MOV.U32 R3, RZ, RZ, R17 ;  /* 0x000000ffff037224 */ /* 0x000fca00078e0011 */
[----:B------:R-:W-:Y:S05]  /*77d0*/  @!P1 BRA `(.L_x_176) ;  /* 0x0000000000289947 */ /* 0x000fea0003800000 */
[----:B------:R-:W-:Y:S02]  /*77e0*/  ULDC UR10, c[0x0][0x634] ;  /* 0x00018d00000a7ab9 */ /* 0x000fe40000000800 */
[----:B------:R-:W-:-:S05]  /*77f0*/  IADD3 R7, P1, R16, UR10, RZ ;  /* 0x0000000a10077c10 */ /* 0x000fca000ff3e0ff */
[----:B------:R-:W-:-:S04]  /*7800*/  IMAD.X R13, RZ, RZ, R17, P1 ;  /* 0x000000ffff0d7224 */ /* 0x000fc800008e0611 */
[----:B------:R-:W-:-:S04]  /*7810*/  IMAD.WIDE.U32 R4, R13, UR8, RZ ;  /* 0x000000080d047c25 */ /* 0x000fc8000f8e00ff */
[----:B------:R-:W-:-:S04]  /*7820*/  IMAD.WIDE.U32 R4, P1, R7, UR9, R4 ;  /* 0x0000000907047c25 */ /* 0x000fc8000f820004 */
[----:B------:R-:W-:-:S04]  /*7830*/  IMAD.WIDE.U32 R6, R7, UR8, RZ ;  /* 0x0000000807067c25 */ /* 0x000fc8000f8e00ff */
[----:B------:R-:W-:Y:S01]  /*7840*/  IMAD.X R3, RZ, RZ, RZ, P1 ;  /* 0x000000ffff037224 */ /* 0x000fe200008e06ff */
[----:B------:R-:W-:Y:S01]  /*7850*/  IADD3 RZ, P1, R7, R4, RZ ;  /* 0x0000000407ff7210 */ /* 0x000fe20007f3e0ff */
[----:B------:R-:W-:-:S04]  /*7860*/  IMAD.MOV.U32 R2, RZ, RZ, R5 ;  /* 0x000000ffff027224 */ /* 0x000fc800078e0005 */
[----:B------:R-:W-:-:S08]  /*7870*/  IMAD.WIDE.U32.X R2, R13, UR9, R2, P1 ;  /* 0x000000090d027c25 */ /* 0x000fd000088e0402 */
.L_x_176:
[--C-:B------:R-:W-:Y:S01]  /*7880*/  SHF.R.U64 R19, R2, UR11, R3.reuse ;  /* 0x0000000b02137c19 */ /* 0x100fe20008001203 */
[----:B------:R-:W0:Y:S01]  /*7890*/  F2I.U32.TRUNC.NTZ R12, R12 ;  /* 0x0000000c000c7305 */ /* 0x000e22000020f000 */
[----:B------:R-:W-:Y:S01]  /*78a0*/  SHF.R.U32.HI R2, RZ, UR11, R3 ;  /* 0x0000000bff027c19 */ /* 0x000fe20008011603 */
[----:B------:R-:W-:Y:S01]  /*78b0*/  ULDC.64 UR8, c[0x0][0x620] ;  /* 0x0001880000087ab9 */ /* 0x000fe20000000a00 */
[----:B------:R-:W-:Y:S01]  /*78c0*/  IADD3 R5, P1, RZ, -R19, RZ ;  /* 0x80000013ff057210 */ /* 0x000fe20007f3e0ff */
[----:B------:R-:W-:Y:S01]  /*78d0*/  ULDC UR11, c[0x0][0x658] ;  /* 0x00019600000b7ab9 */ /* 0x000fe20000000800 */
[----:B-1----:R-:W-:Y:S01]  /*78e0*/  I2FP.F32.U32 R4, UR12 ;  /* 0x0000000c00047c45 */ /* 0x002fe20008201000 */
[----:B------:R-:W-:Y:S02]  /*78f0*/  ULDC UR16, c[0x0][0x648] ;  /* 0x0001920000107ab9 */ /* 0x000fe40000000800 */
[----:B------:R-:W-:Y:S02]  /*7900*/  IMAD.X R2, RZ, RZ, ~R2, P1 ;  /* 0x000000ffff027224 */ /* 0x000fe400008e0e02 */
[----:B------:R-:W-:Y:S01]  /*7910*/  FMUL R6, R4, UR14 ;  /* 0x0000000e04067c20 */ /* 0x000fe20008400000 */
[----:B------:R-:W-:Y:S01]  /*7920*/  ULDC.64 UR14, c[0x0][0x640] ;  /* 0x00019000000e7ab9 */ /* 0x000fe20000000a00 */
[----:B------:R-:W-:Y:S01]  /*7930*/  IMAD R4, R2, UR8, RZ ;  /* 0x0000000802047c24 */ /* 0x000fe2000f8e02ff */
[----:B------:R-:W-:Y:S01]  /*7940*/  ISETP.NE.U32.AND P1, PT, RZ, UR14, PT ;  /* 0x0000000eff007c0c */ /* 0x000fe2000bf25070 */
[C---:B------:R-:W-:Y:S01]  /*7950*/  IMAD.WIDE.U32 R2, R5.reuse, UR8, R16 ;  /* 0x0000000805027c25 */ /* 0x040fe2000f8e0010 */
[----:B0-----:R-:W-:Y:S01]  /*7960*/  R2UR UR8, R12 ;  /* 0x000000000c0872ca */ /* 0x001fe200000e0000 */
[----:B------:R-:W0:Y:S01]  /*7970*/  F2I.U32.TRUNC.NTZ R6, R6 ;  /* 0x0000000600067305 */ /* 0x000e22000020f000 */
[----:B------:R-:W1:Y:S01]  /*7980*/  LDC R12, c[0x0][0x610] ;  /* 0x00018400ff0c7b82 */ /* 0x000e620000000800 */
[----:B------:R-:W-:Y:S01]  /*7990*/  IMAD R5, R5, UR9, R4 ;  /* 0x0000000905057c24 */ /* 0x000fe2000f8e0204 */
[----:B------:R-:W-:Y:S01]  /*79a0*/  ULDC UR9, c[0x0][0x618] ;  /* 0x0001860000097ab9 */ /* 0x000fe20000000800 */
[----:B------:R-:W-:-:S02]  /*79b0*/  ISETP.NE.AND.EX P1, PT, RZ, UR15, PT, P1 ;  /* 0x0000000fff007c0c */ /* 0x000fc4000bf25310 */
[----:B------:R-:W-:-:S05]  /*79c0*/  IMAD.IADD R3, R3, 0x1, R5 ;  /* 0x0000000103037824 */ /* 0x000fca00078e0205 */
[--C-:B------:R-:W-:Y:S02]  /*79d0*/  SHF.R.U64 R14, R2, UR9, R3.reuse ;  /* 0x00000009020e7c19 */ /* 0x100fe40008001203 */
[----:B------:R-:W-:Y:S01]  /*79e0*/  SHF.R.U32.HI R3, RZ, UR9, R3 ;  /* 0x00000009ff037c19 */ /* 0x000fe20008011603 */
[----:B------:R-:W-:Y:S01]  /*79f0*/  ULDC UR9, c[0x0][0x608] ;  /* 0x0001820000097ab9 */ /* 0x000fe20000000800 */
[----:B0-----:R-:W-:Y:S02]  /*7a00*/  R2UR UR10, R6 ;  /* 0x00000000060a72ca */ /* 0x001fe400000e0000 */
[--C-:B------:R-:W-:Y:S02]  /*7a10*/  SHF.R.U64 R15, R14, UR9, R3.reuse ;  /* 0x000000090e0f7c19 */ /* 0x100fe40008001203 */
[----:B------:R-:W-:Y:S01]  /*7a20*/  SHF.R.U32.HI R2, RZ, UR9, R3 ;  /* 0x00000009ff027c19 */ /* 0x000fe20008011603 */
[----:B------:R-:W-:-:S03]  /*7a30*/  UIADD3 UR9, -UR8, URZ, URZ ;  /* 0x0000003f08097290 */ /* 0x000fc6000fffe13f */
[--C-:B------:R-:W-:Y:S01]  /*7a40*/  SHF.R.U64 R21, R15, UR11, R2.reuse ;  /* 0x0000000b0f157c19 */ /* 0x100fe20008001202 */
[----:B------:R-:W-:Y:S01]  /*7a50*/  ULDC UR8, c[0x0][0x144] ;  /* 0x0000510000087ab9 */ /* 0x000fe20000000800 */
[----:B------:R-:W-:-:S03]  /*7a60*/  SHF.R.U32.HI R3, RZ, UR11, R2 ;  /* 0x0000000bff037c19 */ /* 0x000fc60008011602 */
[----:B------:R-:W-:Y:S01]  /*7a70*/  IMAD.MOV.U32 R2, RZ, RZ, R21 ;  /* 0x000000ffff027224 */ /* 0x000fe200078e0015 */
[----:B------:R-:W-:Y:S06]  /*7a80*/  @!P1 BRA `(.L_x_177) ;  /* 0x0000000000289947 */ /* 0x000fec0003800000 */
        /* <DEDUP_REMOVED lines=10> */
.L_x_177:
[----:B------:R-:W-:Y:S01]  /*7b30*/  UISETP.NE.AND UP0, UPT, UR38, URZ, UPT ;  /* 0x0000003f2600728c */ /* 0x000fe2000bf05270 */
[----:B------:R-:W-:Y:S01]  /*7b40*/  SHF.R.U64 R3, R2, UR16, R3 ;  /* 0x0000001002037c19 */ /* 0x000fe20008001203 */
[----:B------:R-:W-:Y:S01]  /*7b50*/  UIADD3 UR10, -UR10, URZ, URZ ;  /* 0x0000003f0a0a7290 */ /* 0x000fe2000fffe13f */
[----:B------:R-:W-:Y:S01]  /*7b60*/  LOP3.LUT R2, R15, UR6, RZ, 0xc0, !PT ;  /* 0x000000060f027c12 */ /* 0x000fe2000f8ec0ff */
[----:B------:R-:W-:Y:S01]  /*7b70*/  UIMAD UR7, UR8, UR9, UR7 ;  /* 0x00000009080772a4 */ /* 0x000fe2000f8e0207 */
[----:B------:R-:W-:Y:S01]  /*7b80*/  LOP3.LUT R5, R14, UR4, RZ, 0xc0, !PT ;  /* 0x000000040e057c12 */ /* 0x000fe2000f8ec0ff */
[----:B------:R-:W-:Y:S01]  /*7b90*/  IMAD.MOV R4, RZ, RZ, -R3 ;  /* 0x000000ffff047224 */ /* 0x000fe200078e0a03 */
[----:B------:R-:W-:Y:S01]  /*7ba0*/  ULDC UR8, c[0x0][0x148] ;  /* 0x0000520000087ab9 */ /* 0x000fe20000000800 */
[----:B------:R-:W-:Y:S01]  /*7bb0*/  IMAD R3, R3, UR5, R2 ;  /* 0x0000000503037c24 */ /* 0x000fe2000f8e0202 */
[----:B------:R-:W-:Y:S02]  /*7bc0*/  PLOP3.LUT P1, PT, PT, PT, UP0, 0x80, 0x0 ;  /* 0x000000000000781c */ /* 0x000fe40003f2f008 */
[----:B------:R-:W-:-:S03]  /*7bd0*/  @UP0 UIMAD UR7, UR8, UR10, UR12 ;  /* 0x0000000a080702a4 */ /* 0x000fc6000f8e020c */
[----:B------:R-:W-:Y:S02]  /*7be0*/  ULDC UR8, c[0x0][0x638] ;  /* 0x00018e0000087ab9 */ /* 0x000fe40000000800 */
[----:B------:R-:W-:Y:S02]  /*7bf0*/  IMAD R2, R4, UR8, R21 ;  /* 0x0000000804027c24 */ /* 0x000fe4000f8e0215 */
[----:B-1----:R-:W-:Y:S01]  /*7c00*/  IMAD R12, R3, R12, UR7 ;  /* 0x00000007030c7e24 */ /* 0x002fe2000f8e020c */
[----:B------:R-:W-:Y:S01]  /*7c10*/  ULDC UR7, c[0x0][0x600] ;  /* 0x0001800000077ab9 */ /* 0x000fe20000000800 */
[----:B------:R-:W-:Y:S02]  /*7c20*/  IMAD.MOV.U32 R3, RZ, RZ, 0x1 ;  /* 0x00000001ff037424 */ /* 0x000fe400078e00ff */
[----:B------:R-:W-:-:S05]  /*7c30*/  IMAD R5, R2, UR7, R5 ;  /* 0x0000000702057c24 */ /* 0x000fca000f8e0205 */
[----:B------:R-:W-:Y:S02]  /*7c40*/  SEL R2, R5, R12, !P1 ;  /* 0x0000000c05027207 */ /* 0x000fe40004800000 */
[----:B------:R-:W-:-:S07]  /*7c50*/  SEL R18, R12, R5, !P1 ;  /* 0x000000050c127207 */ /* 0x000fce0004800000 */
.L_x_175:
[----:B------:R-:W-:Y:S05]  /*7c60*/  BSYNC B1 ;  /* 0x0000000000017941 */ /* 0x000fea0003800000 */
.L_x_174:
[----:B------:R-:W-:-:S13]  /*7c70*/  LOP3.LUT P1, RZ, R3, 0xff, RZ, 0xc0, !PT ;  /* 0x000000ff03ff7812 */ /* 0x000fda000782c0ff */
[----:B------:R-:W-:Y:S05]  /*7c80*/  @P1 BRA `(.L_x_178) ;  /* 0xfffffff400001947 */ /* 0x000fea000383ffff */
[----:B------:R-:W-:Y:S05]  /*7c90*/  BSYNC B0 ;  /* 0x0000000000007941 */ /* 0x000fea0003800000 */
.L_x_166:
[----:B------:R-:W-:-:S03]  /*7ca0*/  UMOV UR7, 0xffffffff ;  /* 0xffffffff00077882 */ /* 0x000fc60000000000 */
[----:B------:R-:W-:Y:S05]  /*7cb0*/  BRA.DIV UR7, `(.L_x_179) ;  /* 0x0000000607447947 */ /* 0x000fea000b800000 */
[----:B------:R-:W-:-:S13]  /*7cc0*/  ELECT P6, URZ, PT ;  /* 0x00000000003f782f */ /* 0x000fda00038c0000 */
.L_x_195:
[----:B------:R-:W-:Y:S04]  /*7cd0*/  BSSY B0, `(.L_x_180) ;  /* 0x000002c000007945 */ /* 0x000fe80003800000 */
[----:B------:R-:W-:Y:S05]  /*7ce0*/  @!P6 BRA `(.L_x_181) ;  /* 0x0000000000a8e947 */ /* 0x000fea0003800000 */
[----:B------:R-:W-:-:S04]  /*7cf0*/  ULOP3.LUT UR7, UR40, 0x2, URZ, 0xfc, !UPT ;  /* 0x0000000228077892 */ /* 0x000fc8000f8efc3f */
[----:B------:R-:W-:-:S06]  /*7d00*/  UISETP.NE.AND UP0, UPT, UR7, 0x3, UPT ;  /* 0x000000030700788c */ /* 0x000fcc000bf05270 */
[----:B------:R-:W-:-:S13]  /*7d10*/  PLOP3.LUT P0, PT, PT, PT, UP0, 0x80, 0x0 ;  /* 0x000000000000781c */ /* 0x000fda0003f0f008 */
[----:B------:R-:W-:Y:S05]  /*7d20*/  @!P0 BRA `(.L_x_182) ;  /* 0x0000000000048947 */ /* 0x000fea0003800000 */
[----:B------:R-:W-:Y:S01]  /*7d30*/  BPT.TRAP 0x1 ;  /* 0x000000040000795c */ /* 0x000fe20000300000 */
.L_x_182:
[----:B------:R-:W0:Y:S01]  /*7d40*/  S2R R3, SR_CgaCtaId ;  /* 0x0000000000037919 */ /* 0x000e220000008800 */
[----:B------:R-:W-:-:S04]  /*7d50*/  MOV R2, 0x400 ;  /* 0x0000040000027802 */ /* 0x000fc80000000f00 */
[----:B0-----:R-:W-:Y:S02]  /*7d60*/  LEA R3, R3, R2, 0x18 ;  /* 0x0000000203037211 */ /* 0x001fe400078ec0ff */
[----:B------:R-:W-:-:S03]  /*7d70*/  SHF.L.U32 R2, R0, 0x1f, RZ ;  /* 0x0000001f00027819 */ /* 0x000fc600000006ff */
[----:B------:R-:W-:-:S04]  /*7d80*/  VIADD R3, R3, 0x20 ;  /* 0x0000002003037836 */ /* 0x000fc80000000000 */
[C---:B------:R-:W-:Y:S02]  /*7d90*/  IMAD R7, R8.reuse, 0x8, R3 ;  /* 0x0000000808077824 */ /* 0x040fe400078e0203 */
[----:B------:R-:W-:Y:S02]  /*7da0*/  VIADD R8, R8, 0x1 ;  /* 0x0000000108087836 */ /* 0x000fe40000000000 */
[----:B------:R-:W0:Y:S03]  /*7db0*/  SYNCS.PHASECHK.TRANS64.TRYWAIT P0, [R7+URZ], R2 ;  /* 0x00000002070075a7 */ /* 0x000e26000800017f */
[----:B------:R-:W-:-:S04]  /*7dc0*/  ISETP.NE.AND P1, PT, R8, 0x4, PT ;  /* 0x000000040800780c */ /* 0x000fc80003f25270 */
[----:B------:R-:W-:Y:S02]  /*7dd0*/  SEL R5, RZ, 0x1, P1 ;  /* 0x00000001ff057807 */ /* 0x000fe40000800000 */
[----:B------:R-:W-:Y:S02]  /*7de0*/  SEL R8, R8, RZ, P1 ;  /* 0x000000ff08087207 */ /* 0x000fe40000800000 */
[----:B------:R-:W-:-:S03]  /*7df0*/  LOP3.LUT R5, R0, R5, RZ, 0x3c, !PT ;  /* 0x0000000500057212 */ /* 0x000fc600078e3cff */
[----:B------:R-:W-:Y:S01]  /*7e00*/  IMAD R9, R8, 0x8, R3 ;  /* 0x0000000808097824 */ /* 0x000fe200078e0203 */
[----:B------:R-:W-:Y:S01]  /*7e10*/  SHF.L.U32 R4, R5, 0x1f, RZ ;  /* 0x0000001f05047819 */ /* 0x000fe200000006ff */
[----:B0-----:R-:W-:Y:S06]  /*7e20*/  @!P0 BRA `(.L_x_183) ;  /* 0x0000000400088947 */ /* 0x001fec0003800000 */
.L_x_196:
[----:B------:R-:W1:Y:S01]  /*7e30*/  SYNCS.PHASECHK.TRANS64.TRYWAIT P0, [R9+URZ], R4 ;  /* 0x00000004090075a7 */ /* 0x000e62000800017f */
[----:B------:R-:W-:-:S05]  /*7e40*/  VIADD R0, R8, 0x1 ;  /* 0x0000000108007836 */ /* 0x000fca0000000000 */
[----:B------:R-:W-:-:S04]  /*7e50*/  ISETP.NE.AND P1, PT, R0, 0x4, PT ;  /* 0x000000040000780c */ /* 0x000fc80003f25270 */
[----:B0-----:R-:W-:Y:S02]  /*7e60*/  SEL R2, RZ, 0x1, P1 ;  /* 0x00000001ff027807 */ /* 0x001fe40000800000 */
[----:B------:R-:W-:Y:S02]  /*7e70*/  SEL R0, R0, RZ, P1 ;  /* 0x000000ff00007207 */ /* 0x000fe40000800000 */
[----:B------:R-:W-:-:S03]  /*7e80*/  LOP3.LUT R7, R5, R2, RZ, 0x3c, !PT ;  /* 0x0000000205077212 */ /* 0x000fc600078e3cff */
[----:B------:R-:W-:Y:S01]  /*7e90*/  IMAD R6, R0, 0x8, R3 ;  /* 0x0000000800067824 */ /* 0x000fe200078e0203 */
[----:B------:R-:W-:Y:S01]  /*7ea0*/  SHF.L.U32 R5, R7, 0x1f, RZ ;  /* 0x0000001f07057819 */ /* 0x000fe200000006ff */
[----:B-1----:R-:W-:Y:S06]  /*7eb0*/  @!P0 BRA `(.L_x_184) ;  /* 0x0000000000f88947 */ /* 0x002fec0003800000 */
.L_x_197:
[----:B------:R-:W1:Y:S01]  /*7ec0*/  SYNCS.PHASECHK.TRANS64.TRYWAIT P0, [R6+URZ], R5 ;  /* 0x00000005060075a7 */ /* 0x000e62000800017f */
[----:B------:R-:W-:-:S05]  /*7ed0*/  VIADD R0, R0, 0x1 ;  /* 0x0000000100007836 */ /* 0x000fca0000000000 */
[----:B------:R-:W-:-:S04]  /*7ee0*/  ISETP.NE.AND P1, PT, R0, 0x4, PT ;  /* 0x000000040000780c */ /* 0x000fc80003f25270 */
[----:B------:R-:W-:Y:S02]  /*7ef0*/  SEL R2, RZ, 0x1, P1 ;  /* 0x00000001ff027807 */ /* 0x000fe40000800000 */
[----:B------:R-:W-:Y:S02]  /*7f00*/  SEL R0, R0, RZ, P1 ;  /* 0x000000ff00007207 */ /* 0x000fe40000800000 */
[----:B------:R-:W-:Y:S01]  /*7f10*/  LOP3.LUT R2, R7, R2, RZ, 0x3c, !PT ;  /* 0x0000000207027212 */ /* 0x000fe200078e3cff */
[----:B-1----:R-:W-:Y:S06]  /*7f20*/  @!P0 BRA `(.L_x_185) ;  /* 0x0000000000f08947 */ /* 0x002fec0003800000 */
.L_x_198:
[----:B------:R-:W-:Y:S01]  /*7f30*/  IMAD R3, R0, 0x8, R3 ;  /* 0x0000000800037824 */ /* 0x000fe200078e0203 */
[----:B------:R-:W-:-:S07]  /*7f40*/  SHF.L.U32 R0, R2, 0x1f, RZ ;  /* 0x0000001f02007819 */ /* 0x000fce00000006ff */
.L_x_186:
[----:B--2---:R2:W3:Y:S02]  /*7f50*/  SYNCS.PHASECHK.TRANS64.TRYWAIT P0, [R3+URZ], R0 ;  /* 0x00000000030075a7 */ /* 0x0044e4000800017f */
[----:B---3--:R-:W-:Y:S05]  /*7f60*/  @!P0 NANOSLEEP.SYNCS 0x989680 ;  /* 0x009896800000895d */ /* 0x008fea0003900000 */
[----:B------:R-:W3:Y:S02]  /*7f70*/  @!P0 SYNCS.PHASECHK.TRANS64 P0, [R3+URZ], R0 ;  /* 0x00000000030085a7 */ /* 0x000ee4000800007f */
[----:B---3--:R-:W-:Y:S05]  /*7f80*/  @!P0 BRA `(.L_x_186) ;  /* 0xfffffffc00f08947 */ /* 0x008fea000383ffff */
.L_x_181:
[----:B------:R-:W-:Y:S05]  /*7f90*/  BSYNC B0 ;  /* 0x0000000000007941 */ /* 0x000fea0003800000 */
.L_x_180:
[----:B------:R-:W-:Y:S05]  /*7fa0*/  EXIT ;  /* 0x000000000000794d */ /* 0x000fea0003800000 */
.L_x_18:
[----:B0-----:R0:W1:Y:S02]  /*7fb0*/  SYNCS.PHASECHK.TRANS64.TRYWAIT P0, [R97+URZ+-0x8], R0 ;  /* 0xfffff800610075a7 */ /* 0x001064000800017f */
[----:B-1----:R-:W-:Y:S05]  /*7fc0*/  @!P0 NANOSLEEP.SYNCS 0x989680 ;  /* 0x009896800000895d */ /* 0x002fea0003900000 */
[----:B------:R-:W1:Y:S02]  /*7fd0*/  @!P0 SYNCS.PHASECHK.TRANS64 P0, [R97+URZ+-0x8], R0 ;  /* 0xfffff800610085a7 */ /* 0x000e64000800007f */
[----:B-1----:R-:W-:Y:S05]  /*7fe0*/  @!P0 BRA `(.L_x_18) ;  /* 0xfffffffc00f08947 */ /* 0x002fea000383ffff */
[----:B------:R-:W-:Y:S05]  /*7ff0*/  BRA `(.L_x_187) ;  /* 0xffffff9800247947 */ /* 0x000fea000383ffff */
.L_x_23:
[----:B-1----:R1:W2:Y:S02]  /*8000*/  SYNCS.PHASECHK.TRANS64.TRYWAIT P1, [R3+URZ], R0 ;  /* 0x00000000030075a7 */ /* 0x0022a4000802017f */
[----:B--2---:R-:W-:Y:S05]  /*8010*/  @!P1 NANOSLEEP.SYNCS 0x989680 ;  /* 0x009896800000995d */ /* 0x004fea0003900000 */
[----:B------:R-:W2:Y:S02]  /*8020*/  @!P1 SYNCS.PHASECHK.TRANS64 P1, [R3+URZ], R0 ;  /* 0x00000000030095a7 */ /* 0x000ea4000802007f */
[----:B--2---:R-:W-:Y:S05]  /*8030*/  @!P1 BRA `(.L_x_23) ;  /* 0xfffffffc00f09947 */ /* 0x004fea000383ffff */
[----:B------:R-:W-:Y:S05]  /*8040*/  BRA `(.L_x_22) ;  /* 0xffffff98009c7947 */ /* 0x000fea000383ffff */
.L_x_28:
[----:B-1----:R-:W-:-:S04]  /*8050*/  IMAD.U32 R5, RZ, RZ, UR4 ;  /* 0x00000004ff057e24 */ /* 0x002fc8000f8e00ff */
[----:B------:R1:W2:Y:S03]  /*8060*/  SYNCS.PHASECHK.TRANS64.TRYWAIT P1, [R5+URZ], R4 ;  /* 0x00000004050075a7 */ /* 0x0002a6000802017f */
[----:B--2---:R-:W-:Y:S05]  /*8070*/  @!P1 NANOSLEEP.SYNCS 0x989680 ;  /* 0x009896800000995d */ /* 0x004fea0003900000 */
[----:B------:R-:W2:Y:S02]  /*8080*/  @!P1 SYNCS.PHASECHK.TRANS64 P1, [R5+URZ], R4 ;  /* 0x00000004050095a7 */ /* 0x000ea4000802007f */
[----:B--2---:R-:W-:Y:S05]  /*8090*/  @!P1 BRA `(.L_x_28) ;  /* 0xfffffffc00ec9947 */ /* 0x004fea000383ffff */
[----:B------:R-:W-:Y:S05]  /*80a0*/  BRA `(.L_x_27) ;  /* 0xffffff9c00dc7947 */ /* 0x000fea000383ffff */
.L_x_34:
[----:B0-----:R0:W1:Y:S02]  /*80b0*/  SYNCS.PHASECHK.TRANS64.TRYWAIT P0, [R97+URZ+0x8], R0 ;  /* 0x00000800610075a7 */ /* 0x001064000800017f */
[----:B-1----:R-:W-:Y:S05]  /*80c0*/  @!P0 NANOSLEEP.SYNCS 0x989680 ;  /* 0x009896800000895d */ /* 0x002fea0003900000 */
[----:B------:R-:W1:Y:S02]  /*80d0*/  @!P0 SYNCS.PHASECHK.TRANS64 P0, [R97+URZ+0x8], R0 ;  /* 0x00000800610085a7 */ /* 0x000e64000800007f */
[----:B-1----:R-:W-:Y:S05]  /*80e0*/  @!P0 BRA `(.L_x_34) ;  /* 0xfffffffc00f08947 */ /* 0x002fea000383ffff */
[----:B------:R-:W-:Y:S05]  /*80f0*/  BRA `(.L_x_188) ;  /* 0xffffffa400687947 */ /* 0x000fea000383ffff */
.L_x_167:
[----:B------:R-:W-:Y:S01]  /*8100*/  BSSY B1, `(.L_x_189) ;  /* 0x0000006000017945 */ /* 0x000fe20003800000 */
[----:B------:R-:W-:-:S07]  /*8110*/  IMAD.MOV.U32 R15, RZ, RZ, -0x1 ;  /* 0xffffffffff0f7424 */ /* 0x000fce00078e00ff */
[----:B-----5:R-:W-:Y:S05]  /*8120*/  WARPSYNC.COLLECTIVE R15, `(.L_x_190) ;  /* 0x000000000f0c7348 */ /* 0x020fea0003c00000 */
[----:B------:R-:W-:Y:S02]  /*8130*/  ELECT P6, UR62, PT ;  /* 0x00000000003e782f */ /* 0x000fe400038c0000 */
[----:B------:R-:W-:Y:S01]  /*8140*/  MOV R14, UR62 ;  /* 0x0000003e000e7c02 */ /* 0x000fe20008000f00 */
[----:B-----5:R-:W-:Y:S10]  /*8150*/  ENDCOLLECTIVE ;  /* 0x000000000000791b */ /* 0x020ff40003800000 */
.L_x_190:
[----:B------:R-:W-:Y:S05]  /*8160*/  BSYNC B1 ;  /* 0x0000000000017941 */ /* 0x000fea0003800000 */
.L_x_189:
[----:B------:R-:W-:Y:S05]  /*8170*/  BRA `(.L_x_191) ;  /* 0xffffffec00d07947 */ /* 0x000fea000383ffff */
.L_x_170:
[----:B0-----:R0:W1:Y:S02]  /*8180*/  SYNCS.PHASECHK.TRANS64.TRYWAIT P1, [R12+URZ+0x20], R3 ;  /* 0x000020030c0075a7 */ /* 0x001064000802017f */
[----:B-1----:R-:W-:Y:S05]  /*8190*/  @!P1 NANOSLEEP.SYNCS 0x989680 ;  /* 0x009896800000995d */ /* 0x002fea0003900000 */
[----:B------:R-:W1:Y:S02]  /*81a0*/  @!P1 SYNCS.PHASECHK.TRANS64 P1, [R12+URZ+0x20], R3 ;  /* 0x000020030c0095a7 */ /* 0x000e64000802007f */
[----:B-1----:R-:W-:Y:S05]  /*81b0*/  @!P1 BRA `(.L_x_170) ;  /* 0xfffffffc00f09947 */ /* 0x002fea000383ffff */
[----:B------:R-:W-:Y:S05]  /*81c0*/  BRA `(.L_x_192) ;  /* 0xfffffff000047947 */ /* 0x000fea000383ffff */
.L_x_179:
[----:B------:R-:W-:Y:S01]  /*81d0*/  BSSY B0, `(.L_x_193) ;  /* 0x0000006000007945 */ /* 0x000fe20003800000 */
[----:B------:R-:W-:-:S07]  /*81e0*/  IMAD.MOV.U32 R15, RZ, RZ, -0x1 ;  /* 0xffffffffff0f7424 */ /* 0x000fce00078e00ff */
[----:B-----5:R-:W-:Y:S05]  /*81f0*/  WARPSYNC.COLLECTIVE R15, `(.L_x_194) ;  /* 0x000000000f0c7348 */ /* 0x020fea0003c00000 */
[----:B------:R-:W-:Y:S02]  /*8200*/  ELECT P6, UR62, PT ;  /* 0x00000000003e782f */ /* 0x000fe400038c0000 */
[----:B------:R-:W-:Y:S01]  /*8210*/  MOV R14, UR62 ;  /* 0x0000003e000e7c02 */ /* 0x000fe20008000f00 */
[----:B-----5:R-:W-:Y:S10]  /*8220*/  ENDCOLLECTIVE ;  /* 0x000000000000791b */ /* 0x020ff40003800000 */
.L_x_194:
[----:B------:R-:W-:Y:S05]  /*8230*/  BSYNC B0 ;  /* 0x0000000000007941 */ /* 0x000fea0003800000 */
.L_x_193:
[----:B------:R-:W-:Y:S05]  /*8240*/  BRA `(.L_x_195) ;  /* 0xfffffff800a07947 */ /* 0x000fea000383ffff */
.L_x_183:
[----:B0-----:R0:W1:Y:S02]  /*8250*/  SYNCS.PHASECHK.TRANS64.TRYWAIT P0, [R7+URZ], R2 ;  /* 0x00000002070075a7 */ /* 0x001064000800017f */
[----:B-1----:R-:W-:Y:S05]  /*8260*/  @!P0 NANOSLEEP.SYNCS 0x989680 ;  /* 0x009896800000895d */ /* 0x002fea0003900000 */
[----:B------:R-:W1:Y:S02]  /*8270*/  @!P0 SYNCS.PHASECHK.TRANS64 P0, [R7+URZ], R2 ;  /* 0x00000002070085a7 */ /* 0x000e64000800007f */
[----:B-1----:R-:W-:Y:S05]  /*8280*/  @!P0 BRA `(.L_x_183) ;  /* 0xfffffffc00f08947 */ /* 0x002fea000383ffff */
[----:B------:R-:W-:Y:S05]  /*8290*/  BRA `(.L_x_196) ;  /* 0xfffffff800e47947 */ /* 0x000fea000383ffff */
.L_x_184:
[----:B0-----:R0:W1:Y:S02]  /*82a0*/  SYNCS.PHASECHK.TRANS64.TRYWAIT P0, [R9+URZ], R4 ;  /* 0x00000004090075a7 */ /* 0x001064000800017f */
[----:B-1----:R-:W-:Y:S05]  /*82b0*/  @!P0 NANOSLEEP.SYNCS 0x989680 ;  /* 0x009896800000895d */ /* 0x002fea0003900000 */
[----:B------:R-:W1:Y:S02]  /*82c0*/  @!P0 SYNCS.PHASECHK.TRANS64 P0, [R9+URZ], R4 ;  /* 0x00000004090085a7 */ /* 0x000e64000800007f */
[----:B-1----:R-:W-:Y:S05]  /*82d0*/  @!P0 BRA `(.L_x_184) ;  /* 0xfffffffc00f08947 */ /* 0x002fea000383ffff */
[----:B------:R-:W-:Y:S05]  /*82e0*/  BRA `(.L_x_197) ;  /* 0xfffffff800f47947 */ /* 0x000fea000383ffff */
.L_x_185:
[----:B-1----:R1:W2:Y:S02]  /*82f0*/  SYNCS.PHASECHK.TRANS64.TRYWAIT P0, [R6+URZ], R5 ;  /* 0x00000005060075a7 */ /* 0x0022a4000800017f */
[----:B--2---:R-:W-:Y:S05]  /*8300*/  @!P0 NANOSLEEP.SYNCS 0x989680 ;  /* 0x009896800000895d */ /* 0x004fea0003900000 */
[----:B------:R-:W2:Y:S02]  /*8310*/  @!P0 SYNCS.PHASECHK.TRANS64 P0, [R6+URZ], R5 ;  /* 0x00000005060085a7 */ /* 0x000ea4000800007f */
[----:B--2---:R-:W-:Y:S05]  /*8320*/  @!P0 BRA `(.L_x_185) ;  /* 0xfffffffc00f08947 */ /* 0x004fea000383ffff */
[----:B------:R-:W-:Y:S05]  /*8330*/  BRA `(.L_x_198) ;  /* 0xfffffff800fc7947 */ /* 0x000fea000383ffff */
.L_x_199:
[----:B------:R-:W-:-:S00]  /*8340*/  BRA `(.L_x_199) ;  /* 0xfffffffc00fc7947 */ /* 0x000fc0000383ffff */
[----:B------:R-:W-:-:S00]  /*8350*/  NOP ;  /* 0x0000000000007918 */ /* 0x000fc00000000000 */
        /* <DEDUP_REMOVED lines=10> */
.L_x_200:


//--------------------- .nv.global.init           --------------------------
	.section	.nv.global.init,"aw",@progbits
.nv.global.init:
	.type		$str$22,@object
	.size		$str$22,($str$23 - $str$22)
$str$22:
        /*0000*/ 	.byte	0x6b, 0x5f, 0x74, 0x69, 0x6c, 0x65, 0x5f, 0x63, 0x6f, 0x75, 0x6e, 0x74, 0x20, 0x3e, 0x3d, 0x20
        /*0010*/ 	.byte	0x31, 0x00
	.type		$str$23,@object
	.size		$str$23,(__unnamed_1 - $str$23)
$str$23:
        /*0012*/ 	.byte	0x2f, 0x74, 0x6d, 0x70, 0x2f, 0x63, 0x75, 0x74, 0x6c, 0x61, 0x73, 0x73, 0x5f, 0x73, 0x77, 0x65
        /*0022*/ 	.byte	0x65, 0x70, 0x5f, 0x73, 0x72, 0x63, 0x2f, 0x69, 0x6e, 0x63, 0x6c, 0x75, 0x64, 0x65, 0x2f, 0x63
        /*0032*/ 	.byte	0x75, 0x74, 0x6c, 0x61, 0x73, 0x73, 0x2f, 0x67, 0x65, 0x6d, 0x6d, 0x2f, 0x63, 0x6f, 0x6c, 0x6c
        /*0042*/ 	.byte	0x65, 0x63, 0x74, 0x69, 0x76, 0x65, 0x2f, 0x73, 0x6d, 0x39, 0x30, 0x5f, 0x6d, 0x6d, 0x61, 0x5f
        /*0052*/ 	.byte	0x74, 0x6d, 0x61, 0x5f, 0x67, 0x6d, 0x6d, 0x61, 0x5f, 0x73, 0x73, 0x5f, 0x77, 0x61, 0x72, 0x70
        /*0062*/ 	.byte	0x73, 0x70, 0x65, 0x63, 0x69, 0x61, 0x6c, 0x69, 0x7a, 0x65, 0x64, 0x2e, 0x68, 0x70, 0x70, 0x00
	.type		__unnamed_1,@object
	.size		__unnamed_1,(.L_0 - __unnamed_1)
__unnamed_1:
        /*0072*/ 	.byte	0x76, 0x6f, 0x69, 0x64, 0x20, 0x63, 0x75, 0x74, 0x6c, 0x61, 0x73, 0x73, 0x3a, 0x3a, 0x67, 0x65
        /* <DEDUP_REMOVED lines=177> */
        /*0b92*/ 	.byte	0x69, 0x74, 0x79, 0x5d, 0x00
.L_0:


//--------------------- .nv.shared._ZN7cutlass13device_kernelINS_4gemm6kernel13GemmUniversalIN4cute5tupleIJiiiiEEENS1_10collective13CollectiveMmaINS1_34MainloopSm90TmaGmmaWarpSpecializedILi4ENS5_IJNS4_1CILi8EEENSA_ILi1EEESC_EEENS1_32KernelTmaWarpSpecializedPingpongEEENS5_IJNSA_ILi64EEENSA_ILi128EEESG_EEENS_10tfloat32_tENS5_IJlSC_lEEESJ_SK_NS4_8TiledMMAINS4_8MMA_AtomIJNS4_4SM904GMMA30MMA_64x128x8_F32TF32TF32_SS_TNILNSO_7ScaleInE1ELSQ_1EEEEEENS4_6LayoutINS5_IJSC_SC_SC_EEENS5_IJNSA_ILi0EEESV_SV_EEEEENS5_IJNS4_10UnderscoreESY_SY_EEEEENS4_13SM90_TMA_LOADENS4_14ComposedLayoutINS4_7SwizzleILi3ELi4ELi3EEENS4_18smem_ptr_flag_bitsILi32EEENST_INS5_IJSB_NSA_ILi32EEEEEENS5_IJS17_SC_EEEEEEEvNS4_8identityENS4_23SM90_TMA_LOAD_MULTICASTES1B_vS1C_EENS_8epilogue10collective6detail29Sm90TmaWarpSpecializedAdapterINS1G_15DefaultEpilogueISJ_SK_SK_NS1F_6thread17LinearCombinationISJ_Li1EffLNS1K_9ScaleType4KindE0ELNS_15FloatRoundStyleE2ESJ_EENS1_15EpilogueDefaultEEEEEvvEEEEvNT_6ParamsE --------------------------
	.section	.nv.shared._ZN7cutlass13device_kernelINS_4gemm6kernel13GemmUniversalIN4cute5tupleIJiiiiEEENS1_10collective13CollectiveMmaINS1_34MainloopSm90TmaGmmaWarpSpecializedILi4ENS5_IJNS4_1CILi8EEENSA_ILi1EEESC_EEENS1_32KernelTmaWarpSpecializedPingpongEEENS5_IJNSA_ILi64EEENSA_ILi128EEESG_EEENS_10tfloat32_tENS5_IJlSC_lEEESJ_SK_NS4_8TiledMMAINS4_8MMA_AtomIJNS4_4SM904GMMA30MMA_64x128x8_F32TF32TF32_SS_TNILNSO_7ScaleInE1ELSQ_1EEEEEENS4_6LayoutINS5_IJSC_SC_SC_EEENS5_IJNSA_ILi0EEESV_SV_EEEEENS5_IJNS4_10UnderscoreESY_SY_EEEEENS4_13SM90_TMA_LOADENS4_14ComposedLayoutINS4_7SwizzleILi3ELi4ELi3EEENS4_18smem_ptr_flag_bitsILi32EEENST_INS5_IJSB_NSA_ILi32EEEEEENS5_IJS17_SC_EEEEEEEvNS4_8identityENS4_23SM90_TMA_LOAD_MULTICASTES1B_vS1C_EENS_8epilogue10collective6detail29Sm90TmaWarpSpecializedAdapterINS1G_15DefaultEpilogueISJ_SK_SK_NS1F_6thread17LinearCombinationISJ_Li1EffLNS1K_9ScaleType4KindE0ELNS_15FloatRoundStyleE2ESJ_EENS1_15EpilogueDefaultEEEEEvvEEEEvNT_6ParamsE,"aw",@nobits
	.sectionflags	@""
	.align	16
	.zero		1024


//--------------------- .nv.shared.reserved.0     --------------------------
	.section	.nv.shared.reserved.0,"aw",@nobits
	.weak		__nv_reservedSMEM_offset_0_alias
	.size		__nv_reservedSMEM_offset_0_alias, 0, 0
	.other		__nv_reservedSMEM_offset_0_alias,@"STO_CUDA_RESERVED_SHARED STV_DEFAULT"
__nv_reservedSMEM_offset_0_alias:
	.zero		0


//--------------------- .nv.global                --------------------------
	.section	.nv.global,"aw",@nobits
.nv.global:
	.type		_ZN40_INTERNAL_841b32a6_4_k_cu_4fa8f967_293974cute1_E,@object
	.size		_ZN40_INTERNAL_841b32a6_4_k_cu_4fa8f967_293974cute1_E,(_ZN40_INTERNAL_841b32a6_4_k_cu_4fa8f967_293974cuda3std3__45__cpo6cbeginE - _ZN40_INTERNAL_841b32a6_4_k_cu_4fa8f967_293974cute1_E)
_ZN40_INTERNAL_841b32a6_4_k_cu_4fa8f967_293974cute1_E:
	.zero		1
	.type		_ZN40_INTERNAL_841b32a6_4_k_cu_4fa8f967_293974cuda3std3__45__cpo6cbeginE,@object
	.size		_ZN40_INTERNAL_841b32a6_4_k_cu_4fa8f967_293974cuda3std3__45__cpo6cbeginE,(_ZN40_INTERNAL_841b32a6_4_k_cu_4fa8f967_293974cuda3std3__48in_placeE - _ZN40_INTERNAL_841b32a6_4_k_cu_4fa8f967_293974cuda3std3__45__cpo6cbeginE)
_ZN40_INTERNAL_841b32a6_4_k_cu_4fa8f967_293974cuda3std3__45__cpo6cbeginE:
	.zero		1
	.type		_ZN40_INTERNAL_841b32a6_4_k_cu_4fa8f967_293974cuda3std3__48in_placeE,@object
	.size		_ZN40_INTERNAL_841b32a6_4_k_cu_4fa8f967_293974cuda3std3__48in_placeE,(_ZN40_INTERNAL_841b32a6_4_k_cu_4fa8f967_293974cuda3std6ranges3__45__cpo9iter_moveE - _ZN40_INTERNAL_841b32a6_4_k_cu_4fa8f967_293974cuda3std3__48in_placeE)
_ZN40_INTERNAL_841b32a6_4_k_cu_4fa8f967_293974cuda3std3__48in_placeE:
	.zero		1
	.type		_ZN40_INTERNAL_841b32a6_4_k_cu_4fa8f967_293974cuda3std6ranges3__45__cpo9iter_moveE,@object
	.size		_ZN40_INTERNAL_841b32a6_4_k_cu_4fa8f967_293974cuda3std6ranges3__45__cpo9iter_moveE,(_ZN40_INTERNAL_841b32a6_4_k_cu_4fa8f967_293974cuda3std3__45__cpo5beginE - _ZN40_INTERNAL_841b32a6_4_k_cu_4fa8f967_293974cuda3std6ranges3__45__cpo9iter_moveE)
_ZN40_INTERNAL_841b32a6_4_k_cu_4fa8f967_293974cuda3std6ranges3__45__cpo9iter_moveE:
	.zero		1
	.type		_ZN40_INTERNAL_841b32a6_4_k_cu_4fa8f967_293974cuda3std3__45__cpo5beginE,@object
	.size		_ZN40_INTERNAL_841b32a6_4_k_cu_4fa8f967_293974cuda3std3__45__cpo5beginE,(_ZN40_INTERNAL_841b32a6_4_k_cu_4fa8f967_293974cuda3std3__442_GLOBAL__N__841b32a6_4_k_cu_4fa8f967_293976ignoreE - _ZN40_INTERNAL_841b32a6_4_k_cu_4fa8f967_293974cuda3std3__45__cpo5beginE)
_ZN40_INTERNAL_841b32a6_4_k_cu_4fa8f967_293974cuda3std3__45__cpo5beginE:
	.zero		1
	.type		_ZN40_INTERNAL_841b32a6_4_k_cu_4fa8f967_293974cuda3std3__442_GLOBAL__N__841b32a6_4_k_cu_4fa8f967_293976ignoreE,@object
	.size		_ZN40_INTERNAL_841b32a6_4_k_cu_4fa8f967_293974cuda3std3__442_GLOBAL__N__841b32a6_4_k_cu_4fa8f967_293976ignoreE,(_ZN40_INTERNAL_841b32a6_4_k_cu_4fa8f967_293974cute7productE - _ZN40_INTERNAL_841b32a6_4_k_cu_4fa8f967_293974cuda3std3__442_GLOBAL__N__841b32a6_4_k_cu_4fa8f967_293976ignoreE)
_ZN40_INTERNAL_841b32a6_4_k_cu_4fa8f967_293974cuda3std3__442_GLOBAL__N__841b32a6_4_k_cu_4fa8f967_293976ignoreE:
	.zero		1
	.type		_ZN40_INTERNAL_841b32a6_4_k_cu_4fa8f967_293974cute7productE,@object
	.size		_ZN40_INTERNAL_841b32a6_4_k_cu_4fa8f967_293974cute7productE,(_ZN40_INTERNAL_841b32a6_4_k_cu_4fa8f967_293974cuda3std3__45__cpo3endE - _ZN40_INTERNAL_841b32a6_4_k_cu_4fa8f967_293974cute7productE)
_ZN40_INTERNAL_841b32a6_4_k_cu_4fa8f967_293974cute7productE:
	.zero		1
	.type		_ZN40_INTERNAL_841b32a6_4_k_cu_4fa8f967_293974cuda3std3__45__cpo3endE,@object
	.size		_ZN40_INTERNAL_841b32a6_4_k_cu_4fa8f967_293974cuda3std3__45__cpo3endE,(_ZN40_INTERNAL_841b32a6_4_k_cu_4fa8f967_293974cuda3std3__419piecewise_constructE - _ZN40_INTERNAL_841b32a6_4_k_cu_4fa8f967_293974cuda3std3__45__cpo3endE)
_ZN40_INTERNAL_841b32a6_4_k_cu_4fa8f967_293974cuda3std3__45__cpo3endE:
	.zero		1
	.type		_ZN40_INTERNAL_841b32a6_4_k_cu_4fa8f967_293974cuda3std3__419piecewise_constructE,@object
	.size		_ZN40_INTERNAL_841b32a6_4_k_cu_4fa8f967_293974cuda3std3__419piecewise_constructE,(_ZN40_INTERNAL_841b32a6_4_k_cu_4fa8f967_293974cuda3std3__45__cpo4cendE - _ZN40_INTERNAL_841b32a6_4_k_cu_4fa8f967_293974cuda3std3__419piecewise_constructE)
_ZN40_INTERNAL_841b32a6_4_k_cu_4fa8f967_293974cuda3std3__419piecewise_constructE:
	.zero		1
	.type		_ZN40_INTERNAL_841b32a6_4_k_cu_4fa8f967_293974cuda3std3__45__cpo4cendE,@object
	.size		_ZN40_INTERNAL_841b32a6_4_k_cu_4fa8f967_293974cuda3std3__45__cpo4cendE,(_ZN40_INTERNAL_841b32a6_4_k_cu_4fa8f967_293974cuda3std6ranges3__45__cpo4swapE - _ZN40_INTERNAL_841b32a6_4_k_cu_4fa8f967_293974cuda3std3__45__cpo4cendE)
_ZN40_INTERNAL_841b32a6_4_k_cu_4fa8f967_293974cuda3std3__45__cpo4cendE:
	.zero		1
	.type		_ZN40_INTERNAL_841b32a6_4_k_cu_4fa8f967_293974cuda3std6ranges3__45__cpo4swapE,@object
	.size		_ZN40_INTERNAL_841b32a6_4_k_cu_4fa8f967_293974cuda3std6ranges3__45__cpo4swapE,(.L_8 - _ZN40_INTERNAL_841b32a6_4_k_cu_4fa8f967_293974cuda3std6ranges3__45__cpo4swapE)
_ZN40_INTERNAL_841b32a6_4_k_cu_4fa8f967_293974cuda3std6ranges3__45__cpo4swapE:
	.zero		1
.L_8:


//--------------------- .nv.constant0._ZN7cutlass13device_kernelINS_4gemm6kernel13GemmUniversalIN4cute5tupleIJiiiiEEENS1_10collective13CollectiveMmaINS1_34MainloopSm90TmaGmmaWarpSpecializedILi4ENS5_IJNS4_1CILi8EEENSA_ILi1EEESC_EEENS1_32KernelTmaWarpSpecializedPingpongEEENS5_IJNSA_ILi64EEENSA_ILi128EEESG_EEENS_10tfloat32_tENS5_IJlSC_lEEESJ_SK_NS4_8TiledMMAINS4_8MMA_AtomIJNS4_4SM904GMMA30MMA_64x128x8_F32TF32TF32_SS_TNILNSO_7ScaleInE1ELSQ_1EEEEEENS4_6LayoutINS5_IJSC_SC_SC_EEENS5_IJNSA_ILi0EEESV_SV_EEEEENS5_IJNS4_10UnderscoreESY_SY_EEEEENS4_13SM90_TMA_LOADENS4_14ComposedLayoutINS4_7SwizzleILi3ELi4ELi3EEENS4_18smem_ptr_flag_bitsILi32EEENST_INS5_IJSB_NSA_ILi32EEEEEENS5_IJS17_SC_EEEEEEEvNS4_8identityENS4_23SM90_TMA_LOAD_MULTICASTES1B_vS1C_EENS_8epilogue10collective6detail29Sm90TmaWarpSpecializedAdapterINS1G_15DefaultEpilogueISJ_SK_SK_NS1F_6thread17LinearCombinationISJ_Li1EffLNS1K_9ScaleType4KindE0ELNS_15FloatRoundStyleE2ESJ_EENS1_15EpilogueDefaultEEEEEvvEEEEvNT_6ParamsE --------------------------
	.section	.nv.constant0._ZN7cutlass13device_kernelINS_4gemm6kernel13GemmUniversalIN4cute5tupleIJiiiiEEENS1_10collective13CollectiveMmaINS1_34MainloopSm90TmaGmmaWarpSpecializedILi4ENS5_IJNS4_1CILi8EEENSA_ILi1EEESC_EEENS1_32KernelTmaWarpSpecializedPingpongEEENS5_IJNSA_ILi64EEENSA_ILi128EEESG_EEENS_10tfloat32_tENS5_IJlSC_lEEESJ_SK_NS4_8TiledMMAINS4_8MMA_AtomIJNS4_4SM904GMMA30MMA_64x128x8_F32TF32TF32_SS_TNILNSO_7ScaleInE1ELSQ_1EEEEEENS4_6LayoutINS5_IJSC_SC_SC_EEENS5_IJNSA_ILi0EEESV_SV_EEEEENS5_IJNS4_10UnderscoreESY_SY_EEEEENS4_13SM90_TMA_LOADENS4_14ComposedLayoutINS4_7SwizzleILi3ELi4ELi3EEENS4_18smem_ptr_flag_bitsILi32EEENST_INS5_IJSB_NSA_ILi32EEEEEENS5_IJS17_SC_EEEEEEEvNS4_8identityENS4_23SM90_TMA_LOAD_MULTICASTES1B_vS1C_EENS_8epilogue10collective6detail29Sm90TmaWarpSpecializedAdapterINS1G_15DefaultEpilogueISJ_SK_SK_NS1F_6thread17LinearCombinationISJ_Li1EffLNS1K_9ScaleType4KindE0ELNS_15FloatRoundStyleE2ESJ_EENS1_15EpilogueDefaultEEEEEvvEEEEvNT_6ParamsE,"a",@progbits
	.sectionflags	@""
	.align	4
.nv.constant0._ZN7cutlass13device_kernelINS_4gemm6kernel13GemmUniversalIN4cute5tupleIJiiiiEEENS1_10collective13CollectiveMmaINS1_34MainloopSm90TmaGmmaWarpSpecializedILi4ENS5_IJNS4_1CILi8EEENSA_ILi1EEESC_EEENS1_32KernelTmaWarpSpecializedPingpongEEENS5_IJNSA_ILi64EEENSA_ILi128EEESG_EEENS_10tfloat32_tENS5_IJlSC_lEEESJ_SK_NS4_8TiledMMAINS4_8MMA_AtomIJNS4_4SM904GMMA30MMA_64x128x8_F32TF32TF32_SS_TNILNSO_7ScaleInE1ELSQ_1EEEEEENS4_6LayoutINS5_IJSC_SC_SC_EEENS5_IJNSA_ILi0EEESV_SV_EEEEENS5_IJNS4_10UnderscoreESY_SY_EEEEENS4_13SM90_TMA_LOADENS4_14ComposedLayoutINS4_7SwizzleILi3ELi4ELi3EEENS4_18smem_ptr_flag_bitsILi32EEENST_INS5_IJSB_NSA_ILi32EEEEEENS5_IJS17_SC_EEEEEEEvNS4_8identityENS4_23SM90_TMA_LOAD_MULTICASTES1B_vS1C_EENS_8epilogue10collective6detail29Sm90TmaWarpSpecializedAdapterINS1G_15DefaultEpilogueISJ_SK_SK_NS1F_6thread17LinearCombinationISJ_Li1EffLNS1K_9ScaleType4KindE0ELNS_15FloatRoundStyleE2ESJ_EENS1_15EpilogueDefaultEEEEEvvEEEEvNT_6ParamsE:
	.zero		1664


//--------------------- SYMBOLS --------------------------

	.type		.nv.reservedSmem.offset0,@object
	.size		.nv.reservedSmem.offset0,0x4
	.type		__assertfail,@function
